// auto-generated by cutlass_sweep.gemm — config: {"arch": "sm_100", "cluster_m": 1, "cluster_n": 1, "dtype": "fp16", "stages": 3, "tile_k": 128, "tile_m": 64, "tile_n": 128}
#include "cutlass/cutlass.h"
#include "cutlass/gemm/collective/collective_builder.hpp"
#include "cutlass/gemm/device/gemm_universal_adapter.h"
#include "cutlass/gemm/kernel/gemm_universal.hpp"
#include "cutlass/epilogue/collective/collective_builder.hpp"

using ElemA = cutlass::half_t;
using ElemB = cutlass::half_t;
using ElemCD = cutlass::half_t;
using Acc  = float;
using TileShape    = cute::Shape<cute::_64, cute::_128, cute::_128>;
using ClusterShape = cute::Shape<cute::_1, cute::_1, cute::_1>;

using CollectiveEpilogue = typename cutlass::epilogue::collective::CollectiveBuilder<
    cutlass::arch::Sm100, cutlass::arch::OpClassTensorOp,
    TileShape, ClusterShape,
    cutlass::epilogue::collective::EpilogueTileAuto,
    Acc, Acc,
    ElemCD, cutlass::layout::RowMajor, 128 / cutlass::sizeof_bits<ElemCD>::value,
    ElemCD, cutlass::layout::RowMajor, 128 / cutlass::sizeof_bits<ElemCD>::value,
    cutlass::epilogue::collective::EpilogueScheduleAuto
  >::CollectiveOp;

using CollectiveMainloop = typename cutlass::gemm::collective::CollectiveBuilder<
    cutlass::arch::Sm100, cutlass::arch::OpClassTensorOp,
    ElemA, cutlass::layout::RowMajor, 128 / cutlass::sizeof_bits<ElemA>::value,
    ElemB, cutlass::layout::ColumnMajor, 128 / cutlass::sizeof_bits<ElemB>::value,
    Acc,
    TileShape, ClusterShape,
    cutlass::gemm::collective::StageCount<3>,
    cutlass::gemm::collective::KernelScheduleAuto
  >::CollectiveOp;

using GemmKernel = cutlass::gemm::kernel::GemmUniversal<
    cute::Shape<int,int,int,int>,
    CollectiveMainloop,
    CollectiveEpilogue
>;
using Gemm = cutlass::gemm::device::GemmUniversalAdapter<GemmKernel>;

// Force the device kernel symbol into the cubin without needing a host main.
auto* _anchor = &cutlass::device_kernel<GemmKernel>;


// ===== COMPILED SASS (sm_100a) =====

	.target	sm_100a

	.elftype	@"ET_EXEC"


//--------------------- .note.nv.tkinfo           --------------------------
	.section	.note.nv.tkinfo,"",@"SHT_NOTE"
	.sectionflags	@"SHF_NOTE_NV_TKINFO"
	.tkinfo
        /*0018*/ 	.word	0x00000002
        /*0030*/ 	.string	""
        /*0030*/ 	.string	"ptxas"
        /*0030*/ 	.string	"Cuda compilation tools, release 13.0, V13.0.88"
        /*0030*/ 	.string	"Build cuda_13.0.r13.0/compiler.36424714_0"
        /*0030*/ 	.string	"-arch sm_100a -m 64 "



//--------------------- .note.nv.cuinfo           --------------------------
	.section	.note.nv.cuinfo,"",@"SHT_NOTE"
	.sectionflags	@"SHF_NOTE_NV_CUINFO"
        /*0018*/ 	.short	0x0002
        /*001a*/ 	.short	0x0064
        /*001c*/ 	.short	0x0082
	.zero		2


//--------------------- .nv.info                  --------------------------
	.section	.nv.info,"",@"SHT_CUDA_INFO"
	.align	4


	//----- nvinfo : EIATTR_REGCOUNT
	.align		4
        /*0000*/ 	.byte	0x04, 0x2f
        /*0002*/ 	.short	(.L_19 - .L_18)
	.align		4
.L_18:
        /*0004*/ 	.word	index@(_ZN7cutlass13device_kernelINS_4gemm6kernel13GemmUniversalIN4cute5tupleIJiiiiEEENS1_10collective13CollectiveMmaINS1_35MainloopSm100TmaUmmaWarpSpecializedILi3ELi2ELi4ENS5_IJNS4_1CILi1EEESB_SB_EEEEENS5_IJNSA_ILi64EEENSA_ILi128EEESF_EEENS_6half_tENS5_IJlSB_lEEESH_SI_NS4_8TiledMMAINS4_8MMA_AtomIJNS4_20SM100_MMA_F16BF16_SSISH_SH_fLi64ELi128ELNS4_4UMMA5MajorE0ELSN_0ELNSM_7ScaleInE0ELSO_0EEEEEENS4_6LayoutISC_NS5_IJNSA_ILi0EEESS_SS_EEEEENS5_IJNS4_10UnderscoreESV_SV_EEEEENS4_13SM90_TMA_LOADENS4_14ComposedLayoutINS4_7SwizzleILi3ELi4ELi3EEENS4_18smem_ptr_flag_bitsILi16EEENSR_INS5_IJNSA_ILi8EEESE_EEENS5_IJSE_SB_EEEEEEEvNS4_8identityESY_S18_vS19_EENS_8epilogue10collective18CollectiveEpilogueINS1B_23Sm100TmaWarpSpecializedILi4ELi2ELi16ELb1ELb0EEEJSG_NS5_IJNSR_ISE_SB_EENSR_INSA_ILi32EEESB_EEEEESH_SI_SH_SI_NS1B_6fusion15FusionCallbacksIS1F_NS1K_17LinearCombinationISH_fSH_fLNS_15FloatRoundStyleE2EEESG_S1J_JEEENS4_5SM1004TMEM4LOAD26SM100_TMEM_LOAD_16dp256b4xESY_NSZ_INS10_ILi2ELi4ELi3EEES13_NSR_INS5_IJS14_S1H_EEENS5_IJS1H_SB_EEEEEEENS4_17SM75_U32x4_LDSM_NENS4_14SM90_TMA_STOREES1Y_NS4_17SM90_U32x4_STSM_NENS4_39AutoVectorizingCopyWithAssumedAlignmentILi128EEEEEEvvEEEEvNT_6ParamsE)
        /*0008*/ 	.word	0x0000005b


	//----- nvinfo : EIATTR_FRAME_SIZE
	.align		4
.L_19:
        /*000c*/ 	.byte	0x04, 0x11
        /*000e*/ 	.short	(.L_21 - .L_20)
	.align		4
.L_20:
        /*0010*/ 	.word	index@($__internal_2_$__cuda_sm10x_tcgen05_guardrail_trap_unallocated_columns_being_dealloced)
        /*0014*/ 	.word	0x00000000


	//----- nvinfo : EIATTR_FRAME_SIZE
	.align		4
.L_21:
        /*0018*/ 	.byte	0x04, 0x11
        /*001a*/ 	.short	(.L_23 - .L_22)
	.align		4
.L_22:
        /*001c*/ 	.word	index@($__internal_1_$__cuda_sm10x_tcgen05_guardrail_trap_phase_invalid_during_alloc)
        /*0020*/ 	.word	0x00000000


	//----- nvinfo : EIATTR_FRAME_SIZE
	.align		4
.L_23:
        /*0024*/ 	.byte	0x04, 0x11
        /*0026*/ 	.short	(.L_25 - .L_24)
	.align		4
.L_24:
        /*0028*/ 	.word	index@($__internal_0_$__cuda_sm10x_tcgen05_guardrail_trap_col_being_dealloced_not_returned_by_alloc)
        /*002c*/ 	.word	0x00000000


	//----- nvinfo : EIATTR_FRAME_SIZE
	.align		4
.L_25:
        /*0030*/ 	.byte	0x04, 0x11
        /*0032*/ 	.short	(.L_27 - .L_26)
	.align		4
.L_26:
        /*0034*/ 	.word	index@(_ZN7cutlass13device_kernelINS_4gemm6kernel13GemmUniversalIN4cute5tupleIJiiiiEEENS1_10collective13CollectiveMmaINS1_35MainloopSm100TmaUmmaWarpSpecializedILi3ELi2ELi4ENS5_IJNS4_1CILi1EEESB_SB_EEEEENS5_IJNSA_ILi64EEENSA_ILi128EEESF_EEENS_6half_tENS5_IJlSB_lEEESH_SI_NS4_8TiledMMAINS4_8MMA_AtomIJNS4_20SM100_MMA_F16BF16_SSISH_SH_fLi64ELi128ELNS4_4UMMA5MajorE0ELSN_0ELNSM_7ScaleInE0ELSO_0EEEEEENS4_6LayoutISC_NS5_IJNSA_ILi0EEESS_SS_EEEEENS5_IJNS4_10UnderscoreESV_SV_EEEEENS4_13SM90_TMA_LOADENS4_14ComposedLayoutINS4_7SwizzleILi3ELi4ELi3EEENS4_18smem_ptr_flag_bitsILi16EEENSR_INS5_IJNSA_ILi8EEESE_EEENS5_IJSE_SB_EEEEEEEvNS4_8identityESY_S18_vS19_EENS_8epilogue10collective18CollectiveEpilogueINS1B_23Sm100TmaWarpSpecializedILi4ELi2ELi16ELb1ELb0EEEJSG_NS5_IJNSR_ISE_SB_EENSR_INSA_ILi32EEESB_EEEEESH_SI_SH_SI_NS1B_6fusion15FusionCallbacksIS1F_NS1K_17LinearCombinationISH_fSH_fLNS_15FloatRoundStyleE2EEESG_S1J_JEEENS4_5SM1004TMEM4LOAD26SM100_TMEM_LOAD_16dp256b4xESY_NSZ_INS10_ILi2ELi4ELi3EEES13_NSR_INS5_IJS14_S1H_EEENS5_IJS1H_SB_EEEEEEENS4_17SM75_U32x4_LDSM_NENS4_14SM90_TMA_STOREES1Y_NS4_17SM90_U32x4_STSM_NENS4_39AutoVectorizingCopyWithAssumedAlignmentILi128EEEEEEvvEEEEvNT_6ParamsE)
        /*0038*/ 	.word	0x00000000


	//----- nvinfo : EIATTR_MIN_STACK_SIZE
	.align		4
.L_27:
        /*003c*/ 	.byte	0x04, 0x12
        /*003e*/ 	.short	(.L_29 - .L_28)
	.align		4
.L_28:
        /*0040*/ 	.word	index@(_ZN7cutlass13device_kernelINS_4gemm6kernel13GemmUniversalIN4cute5tupleIJiiiiEEENS1_10collective13CollectiveMmaINS1_35MainloopSm100TmaUmmaWarpSpecializedILi3ELi2ELi4ENS5_IJNS4_1CILi1EEESB_SB_EEEEENS5_IJNSA_ILi64EEENSA_ILi128EEESF_EEENS_6half_tENS5_IJlSB_lEEESH_SI_NS4_8TiledMMAINS4_8MMA_AtomIJNS4_20SM100_MMA_F16BF16_SSISH_SH_fLi64ELi128ELNS4_4UMMA5MajorE0ELSN_0ELNSM_7ScaleInE0ELSO_0EEEEEENS4_6LayoutISC_NS5_IJNSA_ILi0EEESS_SS_EEEEENS5_IJNS4_10UnderscoreESV_SV_EEEEENS4_13SM90_TMA_LOADENS4_14ComposedLayoutINS4_7SwizzleILi3ELi4ELi3EEENS4_18smem_ptr_flag_bitsILi16EEENSR_INS5_IJNSA_ILi8EEESE_EEENS5_IJSE_SB_EEEEEEEvNS4_8identityESY_S18_vS19_EENS_8epilogue10collective18CollectiveEpilogueINS1B_23Sm100TmaWarpSpecializedILi4ELi2ELi16ELb1ELb0EEEJSG_NS5_IJNSR_ISE_SB_EENSR_INSA_ILi32EEESB_EEEEESH_SI_SH_SI_NS1B_6fusion15FusionCallbacksIS1F_NS1K_17LinearCombinationISH_fSH_fLNS_15FloatRoundStyleE2EEESG_S1J_JEEENS4_5SM1004TMEM4LOAD26SM100_TMEM_LOAD_16dp256b4xESY_NSZ_INS10_ILi2ELi4ELi3EEES13_NSR_INS5_IJS14_S1H_EEENS5_IJS1H_SB_EEEEEEENS4_17SM75_U32x4_LDSM_NENS4_14SM90_TMA_STOREES1Y_NS4_17SM90_U32x4_STSM_NENS4_39AutoVectorizingCopyWithAssumedAlignmentILi128EEEEEEvvEEEEvNT_6ParamsE)
        /*0044*/ 	.word	0x00000000
.L_29:


//--------------------- .nv.compat                --------------------------
	.section	.nv.compat,"",@"SHT_CUDA_COMPAT_INFO"
	.align	4
        /*0000*/ 	.byte	0x02, 0x09, 0x01, 0x00, 0x02, 0x02, 0x02, 0x00, 0x02, 0x05, 0x05, 0x00, 0x03, 0x07, 0x01, 0x01
        /*0010*/ 	.byte	0x02, 0x03, 0x01, 0x00, 0x02, 0x06, 0x01, 0x00, 0x04, 0x0b, 0x08, 0x00, 0x09, 0x00, 0x00, 0x00
        /*0020*/ 	.byte	0x00, 0x00, 0x00, 0x00


//--------------------- .nv.info._ZN7cutlass13device_kernelINS_4gemm6kernel13GemmUniversalIN4cute5tupleIJiiiiEEENS1_10collective13CollectiveMmaINS1_35MainloopSm100TmaUmmaWarpSpecializedILi3ELi2ELi4ENS5_IJNS4_1CILi1EEESB_SB_EEEEENS5_IJNSA_ILi64EEENSA_ILi128EEESF_EEENS_6half_tENS5_IJlSB_lEEESH_SI_NS4_8TiledMMAINS4_8MMA_AtomIJNS4_20SM100_MMA_F16BF16_SSISH_SH_fLi64ELi128ELNS4_4UMMA5MajorE0ELSN_0ELNSM_7ScaleInE0ELSO_0EEEEEENS4_6LayoutISC_NS5_IJNSA_ILi0EEESS_SS_EEEEENS5_IJNS4_10UnderscoreESV_SV_EEEEENS4_13SM90_TMA_LOADENS4_14ComposedLayoutINS4_7SwizzleILi3ELi4ELi3EEENS4_18smem_ptr_flag_bitsILi16EEENSR_INS5_IJNSA_ILi8EEESE_EEENS5_IJSE_SB_EEEEEEEvNS4_8identityESY_S18_vS19_EENS_8epilogue10collective18CollectiveEpilogueINS1B_23Sm100TmaWarpSpecializedILi4ELi2ELi16ELb1ELb0EEEJSG_NS5_IJNSR_ISE_SB_EENSR_INSA_ILi32EEESB_EEEEESH_SI_SH_SI_NS1B_6fusion15FusionCallbacksIS1F_NS1K_17LinearCombinationISH_fSH_fLNS_15FloatRoundStyleE2EEESG_S1J_JEEENS4_5SM1004TMEM4LOAD26SM100_TMEM_LOAD_16dp256b4xESY_NSZ_INS10_ILi2ELi4ELi3EEES13_NSR_INS5_IJS14_S1H_EEENS5_IJS1H_SB_EEEEEEENS4_17SM75_U32x4_LDSM_NENS4_14SM90_TMA_STOREES1Y_NS4_17SM90_U32x4_STSM_NENS4_39AutoVectorizingCopyWithAssumedAlignmentILi128EEEEEEvvEEEEvNT_6ParamsE --------------------------
	.section	.nv.info._ZN7cutlass13device_kernelINS_4gemm6kernel13GemmUniversalIN4cute5tupleIJiiiiEEENS1_10collective13CollectiveMmaINS1_35MainloopSm100TmaUmmaWarpSpecializedILi3ELi2ELi4ENS5_IJNS4_1CILi1EEESB_SB_EEEEENS5_IJNSA_ILi64EEENSA_ILi128EEESF_EEENS_6half_tENS5_IJlSB_lEEESH_SI_NS4_8TiledMMAINS4_8MMA_AtomIJNS4_20SM100_MMA_F16BF16_SSISH_SH_fLi64ELi128ELNS4_4UMMA5MajorE0ELSN_0ELNSM_7ScaleInE0ELSO_0EEEEEENS4_6LayoutISC_NS5_IJNSA_ILi0EEESS_SS_EEEEENS5_IJNS4_10UnderscoreESV_SV_EEEEENS4_13SM90_TMA_LOADENS4_14ComposedLayoutINS4_7SwizzleILi3ELi4ELi3EEENS4_18smem_ptr_flag_bitsILi16EEENSR_INS5_IJNSA_ILi8EEESE_EEENS5_IJSE_SB_EEEEEEEvNS4_8identityESY_S18_vS19_EENS_8epilogue10collective18CollectiveEpilogueINS1B_23Sm100TmaWarpSpecializedILi4ELi2ELi16ELb1ELb0EEEJSG_NS5_IJNSR_ISE_SB_EENSR_INSA_ILi32EEESB_EEEEESH_SI_SH_SI_NS1B_6fusion15FusionCallbacksIS1F_NS1K_17LinearCombinationISH_fSH_fLNS_15FloatRoundStyleE2EEESG_S1J_JEEENS4_5SM1004TMEM4LOAD26SM100_TMEM_LOAD_16dp256b4xESY_NSZ_INS10_ILi2ELi4ELi3EEES13_NSR_INS5_IJS14_S1H_EEENS5_IJS1H_SB_EEEEEEENS4_17SM75_U32x4_LDSM_NENS4_14SM90_TMA_STOREES1Y_NS4_17SM90_U32x4_STSM_NENS4_39AutoVectorizingCopyWithAssumedAlignmentILi128EEEEEEvvEEEEvNT_6ParamsE,"",@"SHT_CUDA_INFO"
	.sectionflags	@""
	.align	4


	//----- nvinfo : EIATTR_CUDA_API_VERSION
	.align		4
        /*0000*/ 	.byte	0x04, 0x37
        /*0002*/ 	.short	(.L_31 - .L_30)
.L_30:
        /*0004*/ 	.word	0x00000082


	//----- nvinfo : EIATTR_KPARAM_INFO
	.align		4
.L_31:
        /*0008*/ 	.byte	0x04, 0x17
        /*000a*/ 	.short	(.L_33 - .L_32)
.L_32:
        /*000c*/ 	.word	0x00000000
        /*0010*/ 	.short	0x0000
        /*0012*/ 	.short	0x0000
        /*0014*/ 	.byte	0x00, 0xf0, 0x01, 0x20


	//----- nvinfo : EIATTR_AT_ENTRY_FRAGMENTS
	.align		4
.L_33:
        /*0018*/ 	.byte	0x04, 0x4f
        /*001a*/ 	.short	(.L_35 - .L_34)


	//   ....[0]....
.L_34:
        /*001c*/ 	.word	0x00000006


	//----- nvinfo : EIATTR_RESERVED_SMEM_USED
	.align		4
.L_35:
        /*0020*/ 	.byte	0x01, 0x41
	.zero		2


	//----- nvinfo : EIATTR_SPARSE_MMA_MASK
	.align		4
        /*0024*/ 	.byte	0x03, 0x50
        /*0026*/ 	.short	0x0000


	//----- nvinfo : EIATTR_TCGEN05_1CTA_USED
	.align		4
        /*0028*/ 	.byte	0x01, 0x51
	.zero		2


	//----- nvinfo : EIATTR_MAXREG_COUNT
	.align		4
        /*002c*/ 	.byte	0x03, 0x1b
        /*002e*/ 	.short	0x00ff


	//----- nvinfo : EIATTR_NUM_BARRIERS
	.align		4
        /*0030*/ 	.byte	0x02, 0x4c
        /*0032*/ 	.byte	0x07
	.zero		1


	//----- nvinfo : EIATTR_EXTERNS
	.align		4
        /*0034*/ 	.byte	0x04, 0x0f
        /*0036*/ 	.short	(.L_37 - .L_36)


	//   ....[0]....
	.align		4
.L_36:
        /*0038*/ 	.word	index@(__assertfail)


	//----- nvinfo : EIATTR_MERCURY_ISA_VERSION
	.align		4
.L_37:
        /*003c*/ 	.byte	0x03, 0x5f
        /*003e*/ 	.short	0x0101


	//----- nvinfo : EIATTR_INT_WARP_WIDE_INSTR_OFFSETS
	.align		4
        /*0040*/ 	.byte	0x04, 0x31
        /*0042*/ 	.short	(.L_39 - .L_38)


	//   ....[0]....
.L_38:
        /*0044*/ 	.word	0x00001f30


	//   ....[1]....
        /*0048*/ 	.word	0x00003b10


	//   ....[2]....
        /*004c*/ 	.word	0x00003b30


	//   ....[3]....
        /*0050*/ 	.word	0x00003b60


	//   ....[4]....
        /*0054*/ 	.word	0x000044a0


	//   ....[5]....
        /*0058*/ 	.word	0x00004510


	//   ....[6]....
        /*005c*/ 	.word	0x000045f0


	//   ....[7]....
        /*0060*/ 	.word	0x00004670


	//   ....[8]....
        /*0064*/ 	.word	0x00004780


	//   ....[9]....
        /*0068*/ 	.word	0x00004810


	//   ....[10]....
        /*006c*/ 	.word	0x000049f0


	//   ....[11]....
        /*0070*/ 	.word	0x00004b50


	//----- nvinfo : EIATTR_COOP_GROUP_MASK_REGIDS
	.align		4
.L_39:
        /*0074*/ 	.byte	0x04, 0x29
        /*0076*/ 	.short	(.L_41 - .L_40)


	//   ....[0]....
.L_40:
        /*0078*/ 	.word	0xffffffff


	//   ....[1]....
        /*007c*/ 	.word	0xffffffff


	//   ....[2]....
        /*0080*/ 	.word	0xffffffff


	//   ....[3]....
        /*0084*/ 	.word	0xffffffff


	//   ....[4]....
        /*0088*/ 	.word	0xffffffff


	//   ....[5]....
        /*008c*/ 	.word	0xffffffff


	//   ....[6]....
        /*0090*/ 	.word	0xffffffff


	//   ....[7]....
        /*0094*/ 	.word	0xffffffff


	//   ....[8]....
        /*0098*/ 	.word	0xffffffff


	//   ....[9]....
        /*009c*/ 	.word	0xffffffff


	//   ....[10]....
        /*00a0*/ 	.word	0xffffffff


	//   ....[11]....
        /*00a4*/ 	.word	0xffffffff


	//   ....[12]....
        /*00a8*/ 	.word	0xffffffff


	//----- nvinfo : EIATTR_COOP_GROUP_INSTR_OFFSETS
	.align		4
.L_41:
        /*00ac*/ 	.byte	0x04, 0x28
        /*00ae*/ 	.short	(.L_43 - .L_42)


	//   ....[0]....
.L_42:
        /*00b0*/ 	.word	0x00000090


	//   ....[1]....
        /*00b4*/ 	.word	0x000004d0


	//   ....[2]....
        /*00b8*/ 	.word	0x00000620


	//   ....[3]....
        /*00bc*/ 	.word	0x000007c0


	//   ....[4]....
        /*00c0*/ 	.word	0x000008c0


	//   ....[5]....
        /*00c4*/ 	.word	0x00000a30


	//   ....[6]....
        /*00c8*/ 	.word	0x00000bd0


	//   ....[7]....
        /*00cc*/ 	.word	0x00001e10


	//   ....[8]....
        /*00d0*/ 	.word	0x00002b60


	//   ....[9]....
        /*00d4*/ 	.word	0x00002d70


	//   ....[10]....
        /*00d8*/ 	.word	0x00002da0


	//   ....[11]....
        /*00dc*/ 	.word	0x000039f0


	//   ....[12]....
        /*00e0*/ 	.word	0x00003c20


	//----- nvinfo : EIATTR_VRC_CTA_INIT_COUNT
	.align		4
.L_43:
        /*00e4*/ 	.byte	0x02, 0x4a
        /*00e6*/ 	.byte	0x80
	.zero		1


	//----- nvinfo : EIATTR_SYSCALL_OFFSETS
	.align		4
        /*00e8*/ 	.byte	0x04, 0x46
        /*00ea*/ 	.short	(.L_45 - .L_44)


	//   ....[0]....
.L_44:
        /*00ec*/ 	.word	0x00005600


	//   ....[1]....
        /*00f0*/ 	.word	0x000056f0


	//   ....[2]....
        /*00f4*/ 	.word	0x00005e50


	//   ....[3]....
        /*00f8*/ 	.word	0x00006700


	//   ....[4]....
        /*00fc*/ 	.word	0x00006f80


	//   ....[5]....
        /*0100*/ 	.word	0x00007800


	//----- nvinfo : EIATTR_MBARRIER_INSTR_OFFSETS
	.align		4
.L_45:
        /*0104*/ 	.byte	0x04, 0x39
        /*0106*/ 	.short	(.L_47 - .L_46)


	//   ....[0]....
.L_46:
        /*0108*/ 	.word	0x000005b0
        /*010c*/ 	.word	0x000000ff
        /*0110*/ 	.word	0x00000000
        /*0114*/ 	.short	0x0100
        /*0116*/ 	.byte	0x05
	.zero		1


	//   ....[1]....
        /*0118*/ 	.word	0x000005c0
        /*011c*/ 	.word	0x000000ff
        /*0120*/ 	.word	0x00000018
        /*0124*/ 	.short	0x0100
        /*0126*/ 	.byte	0x05
	.zero		1


	//   ....[2]....
        /*0128*/ 	.word	0x000005d0
        /*012c*/ 	.word	0x000000ff
        /*0130*/ 	.word	0x00000008
        /*0134*/ 	.short	0x0100
        /*0136*/ 	.byte	0x05
	.zero		1


	//   ....[3]....
        /*0138*/ 	.word	0x000005e0
        /*013c*/ 	.word	0x000000ff
        /*0140*/ 	.word	0x00000020
        /*0144*/ 	.short	0x0100
        /*0146*/ 	.byte	0x05
	.zero		1


	//   ....[4]....
        /*0148*/ 	.word	0x000005f0
        /*014c*/ 	.word	0x000000ff
        /*0150*/ 	.word	0x00000010
        /*0154*/ 	.short	0x0100
        /*0156*/ 	.byte	0x05
	.zero		1


	//   ....[5]....
        /*0158*/ 	.word	0x00000600
        /*015c*/ 	.word	0x000000ff
        /*0160*/ 	.word	0x00000028
        /*0164*/ 	.short	0x0100
        /*0166*/ 	.byte	0x05
	.zero		1


	//   ....[6]....
        /*0168*/ 	.word	0x00000730
        /*016c*/ 	.word	0x000000ff
        /*0170*/ 	.word	0x00000030
        /*0174*/ 	.short	0x0100
        /*0176*/ 	.byte	0x07
	.zero		1


	//   ....[7]....
        /*0178*/ 	.word	0x00000740
        /*017c*/ 	.word	0x000000ff
        /*0180*/ 	.word	0x00000050
        /*0184*/ 	.short	0x0100
        /*0186*/ 	.byte	0x07
	.zero		1


	//   ....[8]....
        /*0188*/ 	.word	0x00000750
        /*018c*/ 	.word	0x000000ff
        /*0190*/ 	.word	0x00000038
        /*0194*/ 	.short	0x0100
        /*0196*/ 	.byte	0x07
	.zero		1


	//   ....[9]....
        /*0198*/ 	.word	0x00000760
        /*019c*/ 	.word	0x000000ff
        /*01a0*/ 	.word	0x00000058
        /*01a4*/ 	.short	0x0100
        /*01a6*/ 	.byte	0x07
	.zero		1


	//   ....[10]....
        /*01a8*/ 	.word	0x00000770
        /*01ac*/ 	.word	0x000000ff
        /*01b0*/ 	.word	0x00000040
        /*01b4*/ 	.short	0x0100
        /*01b6*/ 	.byte	0x07
	.zero		1


	//   ....[11]....
        /*01b8*/ 	.word	0x00000780
        /*01bc*/ 	.word	0x000000ff
        /*01c0*/ 	.word	0x00000060
        /*01c4*/ 	.short	0x0100
        /*01c6*/ 	.byte	0x07
	.zero		1


	//   ....[12]....
        /*01c8*/ 	.word	0x00000790
        /*01cc*/ 	.word	0x000000ff
        /*01d0*/ 	.word	0x00000048
        /*01d4*/ 	.short	0x0100
        /*01d6*/ 	.byte	0x07
	.zero		1


	//   ....[13]....
        /*01d8*/ 	.word	0x000007a0
        /*01dc*/ 	.word	0x000000ff
        /*01e0*/ 	.word	0x00000068
        /*01e4*/ 	.short	0x0100
        /*01e6*/ 	.byte	0x07
	.zero		1


	//   ....[14]....
        /*01e8*/ 	.word	0x00000890
        /*01ec*/ 	.word	0x000000ff
        /*01f0*/ 	.word	0x00000070
        /*01f4*/ 	.short	0x0100
        /*01f6*/ 	.byte	0x05
	.zero		1


	//   ....[15]....
        /*01f8*/ 	.word	0x000008a0
        /*01fc*/ 	.word	0x000000ff
        /*0200*/ 	.word	0x00000078
        /*0204*/ 	.short	0x0100
        /*0206*/ 	.byte	0x05
	.zero		1


	//   ....[16]....
        /*0208*/ 	.word	0x000009e0
        /*020c*/ 	.word	0x000000ff
        /*0210*/ 	.word	0x00000080
        /*0214*/ 	.short	0x0100
        /*0216*/ 	.byte	0x05
	.zero		1


	//   ....[17]....
        /*0218*/ 	.word	0x000009f0
        /*021c*/ 	.word	0x000000ff
        /*0220*/ 	.word	0x00000090
        /*0224*/ 	.short	0x0100
        /*0226*/ 	.byte	0x05
	.zero		1


	//   ....[18]....
        /*0228*/ 	.word	0x00000a00
        /*022c*/ 	.word	0x000000ff
        /*0230*/ 	.word	0x00000088
        /*0234*/ 	.short	0x0100
        /*0236*/ 	.byte	0x05
	.zero		1


	//   ....[19]....
        /*0238*/ 	.word	0x00000a10
        /*023c*/ 	.word	0x000000ff
        /*0240*/ 	.word	0x00000098
        /*0244*/ 	.short	0x0100
        /*0246*/ 	.byte	0x05
	.zero		1


	//   ....[20]....
        /*0248*/ 	.word	0x00000b40
        /*024c*/ 	.word	0x000000ff
        /*0250*/ 	.word	0x000000a0
        /*0254*/ 	.short	0x0100
        /*0256*/ 	.byte	0x07
	.zero		1


	//   ....[21]....
        /*0258*/ 	.word	0x00000b50
        /*025c*/ 	.word	0x000000ff
        /*0260*/ 	.word	0x000000c0
        /*0264*/ 	.short	0x0100
        /*0266*/ 	.byte	0x07
	.zero		1


	//   ....[22]....
        /*0268*/ 	.word	0x00000b60
        /*026c*/ 	.word	0x000000ff
        /*0270*/ 	.word	0x000000a8
        /*0274*/ 	.short	0x0100
        /*0276*/ 	.byte	0x07
	.zero		1


	//   ....[23]....
        /*0278*/ 	.word	0x00000b70
        /*027c*/ 	.word	0x000000ff
        /*0280*/ 	.word	0x000000c8
        /*0284*/ 	.short	0x0100
        /*0286*/ 	.byte	0x07
	.zero		1


	//   ....[24]....
        /*0288*/ 	.word	0x00000b80
        /*028c*/ 	.word	0x000000ff
        /*0290*/ 	.word	0x000000b0
        /*0294*/ 	.short	0x0100
        /*0296*/ 	.byte	0x07
	.zero		1


	//   ....[25]....
        /*0298*/ 	.word	0x00000b90
        /*029c*/ 	.word	0x000000ff
        /*02a0*/ 	.word	0x000000d0
        /*02a4*/ 	.short	0x0100
        /*02a6*/ 	.byte	0x07
	.zero		1


	//   ....[26]....
        /*02a8*/ 	.word	0x00000ba0
        /*02ac*/ 	.word	0x000000ff
        /*02b0*/ 	.word	0x000000b8
        /*02b4*/ 	.short	0x0100
        /*02b6*/ 	.byte	0x07
	.zero		1


	//   ....[27]....
        /*02b8*/ 	.word	0x00000bb0
        /*02bc*/ 	.word	0x000000ff
        /*02c0*/ 	.word	0x000000d8
        /*02c4*/ 	.short	0x0100
        /*02c6*/ 	.byte	0x07
	.zero		1


	//   ....[28]....
        /*02c8*/ 	.word	0x00000ca0
        /*02cc*/ 	.word	0x000000ff
        /*02d0*/ 	.word	0x000000e0
        /*02d4*/ 	.short	0x0100
        /*02d6*/ 	.byte	0x05
	.zero		1


	//   ....[29]....
        /*02d8*/ 	.word	0x00000cb0
        /*02dc*/ 	.word	0x000000ff
        /*02e0*/ 	.word	0x000000f0
        /*02e4*/ 	.short	0x0100
        /*02e6*/ 	.byte	0x05
	.zero		1


	//   ....[30]....
        /*02e8*/ 	.word	0x00000cc0
        /*02ec*/ 	.word	0x000000ff
        /*02f0*/ 	.word	0x000000e8
        /*02f4*/ 	.short	0x0100
        /*02f6*/ 	.byte	0x05
	.zero		1


	//   ....[31]....
        /*02f8*/ 	.word	0x00000cd0
        /*02fc*/ 	.word	0x000000ff
        /*0300*/ 	.word	0x000000f8
        /*0304*/ 	.short	0x0100
        /*0306*/ 	.byte	0x05
	.zero		1


	//   ....[32]....
        /*0308*/ 	.word	0x000015b0
        /*030c*/ 	.word	0x00000003
        /*0310*/ 	.word	0x000000f0
        /*0314*/ 	.short	0x010a
        /*0316*/ 	.byte	0xff
	.zero		1


	//   ....[33]....
        /*0318*/ 	.word	0x000015e0
        /*031c*/ 	.word	0x00000003
        /*0320*/ 	.word	0x000000e0
        /*0324*/ 	.short	0x0101
        /*0326*/ 	.byte	0xff
	.zero		1


	//   ....[34]....
        /*0328*/ 	.word	0x000016b0
        /*032c*/ 	.word	0x000000ff
        /*0330*/ 	.word	0x00000018
        /*0334*/ 	.short	0x010a
        /*0336*/ 	.byte	0x08
	.zero		1


	//   ....[35]....
        /*0338*/ 	.word	0x00001750
        /*033c*/ 	.word	0x000000ff
        /*0340*/ 	.word	0x00000018
        /*0344*/ 	.short	0x010a
        /*0346*/ 	.byte	0x21
	.zero		1


	//   ....[36]....
        /*0348*/ 	.word	0x000018a0
        /*034c*/ 	.word	0x000000ff
        /*0350*/ 	.word	0x00000018
        /*0354*/ 	.short	0x010a
        /*0356*/ 	.byte	0x08
	.zero		1


	//   ....[37]....
        /*0358*/ 	.word	0x00001a70
        /*035c*/ 	.word	0x000000ff
        /*0360*/ 	.word	0x00000078
        /*0364*/ 	.short	0x0101
        /*0366*/ 	.byte	0x04
	.zero		1


	//   ....[38]....
        /*0368*/ 	.word	0x00001a90
        /*036c*/ 	.word	0x000000ff
        /*0370*/ 	.word	0x00000018
        /*0374*/ 	.short	0x010a
        /*0376*/ 	.byte	0x08
	.zero		1


	//   ....[39]....
        /*0378*/ 	.word	0x00001b10
        /*037c*/ 	.word	0x000000ff
        /*0380*/ 	.word	0x00000018
        /*0384*/ 	.short	0x010a
        /*0386*/ 	.byte	0x21
	.zero		1


	//   ....[40]....
        /*0388*/ 	.word	0x00001c60
        /*038c*/ 	.word	0x000000ff
        /*0390*/ 	.word	0x00000018
        /*0394*/ 	.short	0x010a
        /*0396*/ 	.byte	0x08
	.zero		1


	//   ....[41]....
        /*0398*/ 	.word	0x00001e40
        /*039c*/ 	.word	0x00000002
        /*03a0*/ 	.word	0x00000080
        /*03a4*/ 	.short	0x010a
        /*03a6*/ 	.byte	0xff
	.zero		1


	//   ....[42]....
        /*03a8*/ 	.word	0x00001f00
        /*03ac*/ 	.word	0x00000002
        /*03b0*/ 	.word	0x00000000
        /*03b4*/ 	.short	0x0101
        /*03b6*/ 	.byte	0xff
	.zero		1


	//   ....[43]....
        /*03b8*/ 	.word	0x00002460
        /*03bc*/ 	.word	0x000000ff
        /*03c0*/ 	.word	0x00000000
        /*03c4*/ 	.short	0x010a
        /*03c6*/ 	.byte	0x05
	.zero		1


	//   ....[44]....
        /*03c8*/ 	.word	0x000024f0
        /*03cc*/ 	.word	0x000000ff
        /*03d0*/ 	.word	0x00000000
        /*03d4*/ 	.short	0x010a
        /*03d6*/ 	.byte	0x05
	.zero		1


	//   ....[45]....
        /*03d8*/ 	.word	0x00002590
        /*03dc*/ 	.word	0x00000000
        /*03e0*/ 	.word	0x00000000
        /*03e4*/ 	.short	0x010a
        /*03e6*/ 	.byte	0xff
	.zero		1


	//   ....[46]....
        /*03e8*/ 	.word	0x000026b0
        /*03ec*/ 	.word	0x00000000
        /*03f0*/ 	.word	0x000000e0
        /*03f4*/ 	.short	0x010a
        /*03f6*/ 	.byte	0xff
	.zero		1


	//   ....[47]....
        /*03f8*/ 	.word	0x00002710
        /*03fc*/ 	.word	0x00000004
        /*0400*/ 	.word	0x00000000
        /*0404*/ 	.short	0x0101
        /*0406*/ 	.byte	0xff
	.zero		1


	//   ....[48]....
        /*0408*/ 	.word	0x00002730
        /*040c*/ 	.word	0x000000ff
        /*0410*/ 	.word	0x00000090
        /*0414*/ 	.short	0x010a
        /*0416*/ 	.byte	0x05
	.zero		1


	//   ....[49]....
        /*0418*/ 	.word	0x00002850
        /*041c*/ 	.word	0x00000000
        /*0420*/ 	.word	0x00000080
        /*0424*/ 	.short	0x010a
        /*0426*/ 	.byte	0xff
	.zero		1


	//   ....[50]....
        /*0428*/ 	.word	0x00002960
        /*042c*/ 	.word	0x00000000
        /*0430*/ 	.word	0x00000000
        /*0434*/ 	.short	0x0101
        /*0436*/ 	.byte	0xff
	.zero		1


	//   ....[51]....
        /*0438*/ 	.word	0x000029f0
        /*043c*/ 	.word	0x000000ff
        /*0440*/ 	.word	0x00000090
        /*0444*/ 	.short	0x0106
        /*0446*/ 	.byte	0x05
	.zero		1


	//   ....[52]....
        /*0448*/ 	.word	0x00002a10
        /*044c*/ 	.word	0x000000ff
        /*0450*/ 	.word	0x00000090
        /*0454*/ 	.short	0x010a
        /*0456*/ 	.byte	0x05
	.zero		1


	//   ....[53]....
        /*0458*/ 	.word	0x00002aa0
        /*045c*/ 	.word	0x000000ff
        /*0460*/ 	.word	0x00000090
        /*0464*/ 	.short	0x0106
        /*0466*/ 	.byte	0x04
	.zero		1


	//   ....[54]....
        /*0468*/ 	.word	0x00002ae0
        /*046c*/ 	.word	0x00000000
        /*0470*/ 	.word	0x00000090
        /*0474*/ 	.short	0x010a
        /*0476*/ 	.byte	0xff
	.zero		1


	//   ....[55]....
        /*0478*/ 	.word	0x000030a0
        /*047c*/ 	.word	0x00000000
        /*0480*/ 	.word	0x00000080
        /*0484*/ 	.short	0x010a
        /*0486*/ 	.byte	0xff
	.zero		1


	//   ....[56]....
        /*0488*/ 	.word	0x000031b0
        /*048c*/ 	.word	0x00000003
        /*0490*/ 	.word	0x00000000
        /*0494*/ 	.short	0x0101
        /*0496*/ 	.byte	0xff
	.zero		1


	//   ....[57]....
        /*0498*/ 	.word	0x000031c0
        /*049c*/ 	.word	0x000000ff
        /*04a0*/ 	.word	0x00000000
        /*04a4*/ 	.short	0x010a
        /*04a6*/ 	.byte	0x07
	.zero		1


	//   ....[58]....
        /*04a8*/ 	.word	0x00003240
        /*04ac*/ 	.word	0x000000ff
        /*04b0*/ 	.word	0x000000c0
        /*04b4*/ 	.short	0x010a
        /*04b6*/ 	.byte	0x06
	.zero		1


	//   ....[59]....
        /*04b8*/ 	.word	0x00003310
        /*04bc*/ 	.word	0x000000ff
        /*04c0*/ 	.word	0x00000000
        /*04c4*/ 	.short	0x010a
        /*04c6*/ 	.byte	0x0b
	.zero		1


	//   ....[60]....
        /*04c8*/ 	.word	0x00003440
        /*04cc*/ 	.word	0x000000ff
        /*04d0*/ 	.word	0x00000000
        /*04d4*/ 	.short	0x010a
        /*04d6*/ 	.byte	0x22
	.zero		1


	//   ....[61]....
        /*04d8*/ 	.word	0x00003820
        /*04dc*/ 	.word	0x000000ff
        /*04e0*/ 	.word	0x00000000
        /*04e4*/ 	.short	0x010a
        /*04e6*/ 	.byte	0x06
	.zero		1


	//   ....[62]....
        /*04e8*/ 	.word	0x000038b0
        /*04ec*/ 	.word	0x000000ff
        /*04f0*/ 	.word	0x00000000
        /*04f4*/ 	.short	0x010a
        /*04f6*/ 	.byte	0x06
	.zero		1


	//   ....[63]....
        /*04f8*/ 	.word	0x00003940
        /*04fc*/ 	.word	0x000000ff
        /*0500*/ 	.word	0x00000000
        /*0504*/ 	.short	0x010a
        /*0506*/ 	.byte	0x06
	.zero		1


	//   ....[64]....
        /*0508*/ 	.word	0x000039d0
        /*050c*/ 	.word	0x000000ff
        /*0510*/ 	.word	0x00000000
        /*0514*/ 	.short	0x010a
        /*0516*/ 	.byte	0x07
	.zero		1


	//   ....[65]....
        /*0518*/ 	.word	0x00003e50
        /*051c*/ 	.word	0x00000000
        /*0520*/ 	.word	0x00000080
        /*0524*/ 	.short	0x010a
        /*0526*/ 	.byte	0xff
	.zero		1


	//   ....[66]....
        /*0528*/ 	.word	0x00003f10
        /*052c*/ 	.word	0x00000000
        /*0530*/ 	.word	0x00000000
        /*0534*/ 	.short	0x0101
        /*0536*/ 	.byte	0xff
	.zero		1


	//   ....[67]....
        /*0538*/ 	.word	0x00004230
        /*053c*/ 	.word	0x000000ff
        /*0540*/ 	.word	0x00000078
        /*0544*/ 	.short	0x010a
        /*0546*/ 	.byte	0x07
	.zero		1


	//   ....[68]....
        /*0548*/ 	.word	0x00004420
        /*054c*/ 	.word	0x000000ff
        /*0550*/ 	.word	0x00000050
        /*0554*/ 	.short	0x010a
        /*0556*/ 	.byte	0x07
	.zero		1


	//   ....[69]....
        /*0558*/ 	.word	0x00004590
        /*055c*/ 	.word	0x000000ff
        /*0560*/ 	.word	0x00000030
        /*0564*/ 	.short	0x010b
        /*0566*/ 	.byte	0x07
	.zero		1


	//   ....[70]....
        /*0568*/ 	.word	0x000045a0
        /*056c*/ 	.word	0x000000ff
        /*0570*/ 	.word	0x00000000
        /*0574*/ 	.short	0x0101
        /*0576*/ 	.byte	0x08
	.zero		1


	//   ....[71]....
        /*0578*/ 	.word	0x000045c0
        /*057c*/ 	.word	0x000000ff
        /*0580*/ 	.word	0x00000058
        /*0584*/ 	.short	0x010a
        /*0586*/ 	.byte	0x07
	.zero		1


	//   ....[72]....
        /*0588*/ 	.word	0x00004720
        /*058c*/ 	.word	0x000000ff
        /*0590*/ 	.word	0x00000038
        /*0594*/ 	.short	0x010b
        /*0596*/ 	.byte	0x07
	.zero		1


	//   ....[73]....
        /*0598*/ 	.word	0x00004730
        /*059c*/ 	.word	0x000000ff
        /*05a0*/ 	.word	0x00000000
        /*05a4*/ 	.short	0x0101
        /*05a6*/ 	.byte	0x08
	.zero		1


	//   ....[74]....
        /*05a8*/ 	.word	0x00004740
        /*05ac*/ 	.word	0x000000ff
        /*05b0*/ 	.word	0x00000060
        /*05b4*/ 	.short	0x010a
        /*05b6*/ 	.byte	0x07
	.zero		1


	//   ....[75]....
        /*05b8*/ 	.word	0x000048e0
        /*05bc*/ 	.word	0x000000ff
        /*05c0*/ 	.word	0x00000040
        /*05c4*/ 	.short	0x010b
        /*05c6*/ 	.byte	0x07
	.zero		1


	//   ....[76]....
        /*05c8*/ 	.word	0x00004950
        /*05cc*/ 	.word	0x000000ff
        /*05d0*/ 	.word	0x00000000
        /*05d4*/ 	.short	0x0101
        /*05d6*/ 	.byte	0x08
	.zero		1


	//   ....[77]....
        /*05d8*/ 	.word	0x00004980
        /*05dc*/ 	.word	0x000000ff
        /*05e0*/ 	.word	0x00000068
        /*05e4*/ 	.short	0x010a
        /*05e6*/ 	.byte	0x07
	.zero		1


	//   ....[78]....
        /*05e8*/ 	.word	0x00004b90
        /*05ec*/ 	.word	0x000000ff
        /*05f0*/ 	.word	0x00000048
        /*05f4*/ 	.short	0x010b
        /*05f6*/ 	.byte	0x07
	.zero		1


	//   ....[79]....
        /*05f8*/ 	.word	0x00004bb0
        /*05fc*/ 	.word	0x000000ff
        /*0600*/ 	.word	0x00000000
        /*0604*/ 	.short	0x0101
        /*0606*/ 	.byte	0x0d
	.zero		1


	//   ....[80]....
        /*0608*/ 	.word	0x00004be0
        /*060c*/ 	.word	0x000000ff
        /*0610*/ 	.word	0x00000050
        /*0614*/ 	.short	0x010a
        /*0616*/ 	.byte	0x07
	.zero		1


	//   ....[81]....
        /*0618*/ 	.word	0x00004c00
        /*061c*/ 	.word	0x000000ff
        /*0620*/ 	.word	0x00000058
        /*0624*/ 	.short	0x010a
        /*0626*/ 	.byte	0x07
	.zero		1


	//   ....[82]....
        /*0628*/ 	.word	0x00004c20
        /*062c*/ 	.word	0x000000ff
        /*0630*/ 	.word	0x00000060
        /*0634*/ 	.short	0x010a
        /*0636*/ 	.byte	0x07
	.zero		1


	//   ....[83]....
        /*0638*/ 	.word	0x00004c60
        /*063c*/ 	.word	0x00000000
        /*0640*/ 	.word	0x00000068
        /*0644*/ 	.short	0x010a
        /*0646*/ 	.byte	0xff
	.zero		1


	//   ....[84]....
        /*0648*/ 	.word	0x00004fc0
        /*064c*/ 	.word	0x00000000
        /*0650*/ 	.word	0x00000080
        /*0654*/ 	.short	0x010a
        /*0656*/ 	.byte	0xff
	.zero		1


	//   ....[85]....
        /*0658*/ 	.word	0x000050d0
        /*065c*/ 	.word	0x00000000
        /*0660*/ 	.word	0x00000000
        /*0664*/ 	.short	0x0101
        /*0666*/ 	.byte	0xff
	.zero		1


	//   ....[86]....
        /*0668*/ 	.word	0x00005b30
        /*066c*/ 	.word	0x000000ff
        /*0670*/ 	.word	0x00000030
        /*0674*/ 	.short	0x010a
        /*0676*/ 	.byte	0x30
	.zero		1


	//   ....[87]....
        /*0678*/ 	.word	0x00005ba0
        /*067c*/ 	.word	0x0000004f
        /*0680*/ 	.word	0x000000a0
        /*0684*/ 	.short	0x010a
        /*0686*/ 	.byte	0xff
	.zero		1


	//   ....[88]....
        /*0688*/ 	.word	0x00005c50
        /*068c*/ 	.word	0x000000ff
        /*0690*/ 	.word	0x00000030
        /*0694*/ 	.short	0x010a
        /*0696*/ 	.byte	0x30
	.zero		1


	//   ....[89]....
        /*0698*/ 	.word	0x00005d30
        /*069c*/ 	.word	0x0000004f
        /*06a0*/ 	.word	0x000000a0
        /*06a4*/ 	.short	0x010a
        /*06a6*/ 	.byte	0xff
	.zero		1


	//   ....[90]....
        /*06a8*/ 	.word	0x00006460
        /*06ac*/ 	.word	0x00000000
        /*06b0*/ 	.word	0x00000000
        /*06b4*/ 	.short	0x0101
        /*06b6*/ 	.byte	0xff
	.zero		1


	//   ....[91]....
        /*06b8*/ 	.word	0x00006470
        /*06bc*/ 	.word	0x00000003
        /*06c0*/ 	.word	0x00000030
        /*06c4*/ 	.short	0x010a
        /*06c6*/ 	.byte	0xff
	.zero		1


	//   ....[92]....
        /*06c8*/ 	.word	0x00006530
        /*06cc*/ 	.word	0x00000003
        /*06d0*/ 	.word	0x00000030
        /*06d4*/ 	.short	0x010a
        /*06d6*/ 	.byte	0xff
	.zero		1


	//   ....[93]....
        /*06d8*/ 	.word	0x00006ce0
        /*06dc*/ 	.word	0x00000026
        /*06e0*/ 	.word	0x00000000
        /*06e4*/ 	.short	0x0101
        /*06e6*/ 	.byte	0xff
	.zero		1


	//   ....[94]....
        /*06e8*/ 	.word	0x00006d00
        /*06ec*/ 	.word	0x00000053
        /*06f0*/ 	.word	0x00000030
        /*06f4*/ 	.short	0x010a
        /*06f6*/ 	.byte	0xff
	.zero		1


	//   ....[95]....
        /*06f8*/ 	.word	0x00006db0
        /*06fc*/ 	.word	0x00000053
        /*0700*/ 	.word	0x00000030
        /*0704*/ 	.short	0x010a
        /*0706*/ 	.byte	0xff
	.zero		1


	//   ....[96]....
        /*0708*/ 	.word	0x00007560
        /*070c*/ 	.word	0x00000026
        /*0710*/ 	.word	0x00000000
        /*0714*/ 	.short	0x0101
        /*0716*/ 	.byte	0xff
	.zero		1


	//   ....[97]....
        /*0718*/ 	.word	0x00007580
        /*071c*/ 	.word	0x00000058
        /*0720*/ 	.word	0x00000030
        /*0724*/ 	.short	0x010a
        /*0726*/ 	.byte	0xff
	.zero		1


	//   ....[98]....
        /*0728*/ 	.word	0x00007630
        /*072c*/ 	.word	0x00000058
        /*0730*/ 	.word	0x00000030
        /*0734*/ 	.short	0x010a
        /*0736*/ 	.byte	0xff
	.zero		1


	//   ....[99]....
        /*0738*/ 	.word	0x00007960
        /*073c*/ 	.word	0x000000ff
        /*0740*/ 	.word	0x00000000
        /*0744*/ 	.short	0x0101
        /*0746*/ 	.byte	0x05
	.zero		1


	//   ....[100]....
        /*0748*/ 	.word	0x00007e40
        /*074c*/ 	.word	0x00000002
        /*0750*/ 	.word	0x00000000
        /*0754*/ 	.short	0x0101
        /*0756*/ 	.byte	0xff
	.zero		1


	//   ....[101]....
        /*0758*/ 	.word	0x000080b0
        /*075c*/ 	.word	0x000000ff
        /*0760*/ 	.word	0x00000000
        /*0764*/ 	.short	0x0101
        /*0766*/ 	.byte	0x04
	.zero		1


	//   ....[102]....
        /*0768*/ 	.word	0x000080d0
        /*076c*/ 	.word	0x00000003
        /*0770*/ 	.word	0x000000f0
        /*0774*/ 	.short	0x010a
        /*0776*/ 	.byte	0xff
	.zero		1


	//   ....[103]....
        /*0778*/ 	.word	0x00008130
        /*077c*/ 	.word	0x00000002
        /*0780*/ 	.word	0x00000018
        /*0784*/ 	.short	0x010a
        /*0786*/ 	.byte	0xff
	.zero		1


	//   ....[104]....
        /*0788*/ 	.word	0x00008190
        /*078c*/ 	.word	0x00000002
        /*0790*/ 	.word	0x00000018
        /*0794*/ 	.short	0x010a
        /*0796*/ 	.byte	0xff
	.zero		1


	//   ....[105]....
        /*0798*/ 	.word	0x000081e0
        /*079c*/ 	.word	0x00000002
        /*07a0*/ 	.word	0x00000080
        /*07a4*/ 	.short	0x010a
        /*07a6*/ 	.byte	0xff
	.zero		1


	//   ....[106]....
        /*07a8*/ 	.word	0x00008240
        /*07ac*/ 	.word	0x00000000
        /*07b0*/ 	.word	0x00000000
        /*07b4*/ 	.short	0x010a
        /*07b6*/ 	.byte	0xff
	.zero		1


	//   ....[107]....
        /*07b8*/ 	.word	0x000082a0
        /*07bc*/ 	.word	0x00000000
        /*07c0*/ 	.word	0x00000000
        /*07c4*/ 	.short	0x010a
        /*07c6*/ 	.byte	0xff
	.zero		1


	//   ....[108]....
        /*07c8*/ 	.word	0x000082f0
        /*07cc*/ 	.word	0x00000000
        /*07d0*/ 	.word	0x000000e0
        /*07d4*/ 	.short	0x010a
        /*07d6*/ 	.byte	0xff
	.zero		1


	//   ....[109]....
        /*07d8*/ 	.word	0x00008350
        /*07dc*/ 	.word	0x00000000
        /*07e0*/ 	.word	0x00000090
        /*07e4*/ 	.short	0x010a
        /*07e6*/ 	.byte	0xff
	.zero		1


	//   ....[110]....
        /*07e8*/ 	.word	0x000083a0
        /*07ec*/ 	.word	0x00000000
        /*07f0*/ 	.word	0x00000080
        /*07f4*/ 	.short	0x010a
        /*07f6*/ 	.byte	0xff
	.zero		1


	//   ....[111]....
        /*07f8*/ 	.word	0x00008400
        /*07fc*/ 	.word	0x00000000
        /*0800*/ 	.word	0x00000090
        /*0804*/ 	.short	0x010a
        /*0806*/ 	.byte	0xff
	.zero		1


	//   ....[112]....
        /*0808*/ 	.word	0x00008450
        /*080c*/ 	.word	0x00000000
        /*0810*/ 	.word	0x00000080
        /*0814*/ 	.short	0x010a
        /*0816*/ 	.byte	0xff
	.zero		1


	//   ....[113]....
        /*0818*/ 	.word	0x000084b0
        /*081c*/ 	.word	0x00000003
        /*0820*/ 	.word	0x000000c0
        /*0824*/ 	.short	0x010a
        /*0826*/ 	.byte	0xff
	.zero		1


	//   ....[114]....
        /*0828*/ 	.word	0x00008510
        /*082c*/ 	.word	0x00000000
        /*0830*/ 	.word	0x00000000
        /*0834*/ 	.short	0x010a
        /*0836*/ 	.byte	0xff
	.zero		1


	//   ....[115]....
        /*0838*/ 	.word	0x00008570
        /*083c*/ 	.word	0x00000000
        /*0840*/ 	.word	0x00000000
        /*0844*/ 	.short	0x010a
        /*0846*/ 	.byte	0xff
	.zero		1


	//   ....[116]....
        /*0848*/ 	.word	0x000085d0
        /*084c*/ 	.word	0x00000000
        /*0850*/ 	.word	0x00000000
        /*0854*/ 	.short	0x010a
        /*0856*/ 	.byte	0xff
	.zero		1


	//   ....[117]....
        /*0858*/ 	.word	0x00008630
        /*085c*/ 	.word	0x00000000
        /*0860*/ 	.word	0x00000000
        /*0864*/ 	.short	0x010a
        /*0866*/ 	.byte	0xff
	.zero		1


	//   ....[118]....
        /*0868*/ 	.word	0x00008690
        /*086c*/ 	.word	0x00000000
        /*0870*/ 	.word	0x00000000
        /*0874*/ 	.short	0x010a
        /*0876*/ 	.byte	0xff
	.zero		1


	//   ....[119]....
        /*0878*/ 	.word	0x000086e0
        /*087c*/ 	.word	0x00000000
        /*0880*/ 	.word	0x00000080
        /*0884*/ 	.short	0x010a
        /*0886*/ 	.byte	0xff
	.zero		1


	//   ....[120]....
        /*0888*/ 	.word	0x00008740
        /*088c*/ 	.word	0x00000000
        /*0890*/ 	.word	0x00000078
        /*0894*/ 	.short	0x010a
        /*0896*/ 	.byte	0xff
	.zero		1


	//   ....[121]....
        /*0898*/ 	.word	0x000087a0
        /*089c*/ 	.word	0x00000003
        /*08a0*/ 	.word	0x00000050
        /*08a4*/ 	.short	0x010a
        /*08a6*/ 	.byte	0xff
	.zero		1


	//   ....[122]....
        /*08a8*/ 	.word	0x00008800
        /*08ac*/ 	.word	0x00000003
        /*08b0*/ 	.word	0x00000058
        /*08b4*/ 	.short	0x010a
        /*08b6*/ 	.byte	0xff
	.zero		1


	//   ....[123]....
        /*08b8*/ 	.word	0x00008860
        /*08bc*/ 	.word	0x00000003
        /*08c0*/ 	.word	0x00000060
        /*08c4*/ 	.short	0x010a
        /*08c6*/ 	.byte	0xff
	.zero		1


	//   ....[124]....
        /*08c8*/ 	.word	0x000088c0
        /*08cc*/ 	.word	0x00000003
        /*08d0*/ 	.word	0x00000068
        /*08d4*/ 	.short	0x010a
        /*08d6*/ 	.byte	0xff
	.zero		1


	//   ....[125]....
        /*08d8*/ 	.word	0x00008920
        /*08dc*/ 	.word	0x00000000
        /*08e0*/ 	.word	0x00000050
        /*08e4*/ 	.short	0x010a
        /*08e6*/ 	.byte	0xff
	.zero		1


	//   ....[126]....
        /*08e8*/ 	.word	0x00008980
        /*08ec*/ 	.word	0x00000000
        /*08f0*/ 	.word	0x00000058
        /*08f4*/ 	.short	0x010a
        /*08f6*/ 	.byte	0xff
	.zero		1


	//   ....[127]....
        /*08f8*/ 	.word	0x000089e0
        /*08fc*/ 	.word	0x00000000
        /*0900*/ 	.word	0x00000060
        /*0904*/ 	.short	0x010a
        /*0906*/ 	.byte	0xff
	.zero		1


	//   ....[128]....
        /*0908*/ 	.word	0x00008a30
        /*090c*/ 	.word	0x00000000
        /*0910*/ 	.word	0x00000080
        /*0914*/ 	.short	0x010a
        /*0916*/ 	.byte	0xff
	.zero		1


	//   ....[129]....
        /*0918*/ 	.word	0x00008a90
        /*091c*/ 	.word	0x00000002
        /*0920*/ 	.word	0x00000030
        /*0924*/ 	.short	0x010a
        /*0926*/ 	.byte	0xff
	.zero		1


	//   ....[130]....
        /*0928*/ 	.word	0x00008ae0
        /*092c*/ 	.word	0x0000004f
        /*0930*/ 	.word	0x000000a0
        /*0934*/ 	.short	0x010a
        /*0936*/ 	.byte	0xff
	.zero		1


	//   ....[131]....
        /*0938*/ 	.word	0x00008b30
        /*093c*/ 	.word	0x00000003
        /*0940*/ 	.word	0x00000030
        /*0944*/ 	.short	0x010a
        /*0946*/ 	.byte	0xff
	.zero		1


	//   ....[132]....
        /*0948*/ 	.word	0x00008b80
        /*094c*/ 	.word	0x00000053
        /*0950*/ 	.word	0x00000030
        /*0954*/ 	.short	0x010a
        /*0956*/ 	.byte	0xff
	.zero		1


	//   ....[133]....
        /*0958*/ 	.word	0x00008bd0
        /*095c*/ 	.word	0x00000058
        /*0960*/ 	.word	0x00000030
        /*0964*/ 	.short	0x010a
        /*0966*/ 	.byte	0xff
	.zero		1


	//----- nvinfo : EIATTR_NUM_MBARRIERS
	.align		4
.L_47:
        /*0968*/ 	.byte	0x03, 0x38
        /*096a*/ 	.short	0x0020


	//----- nvinfo : EIATTR_EXIT_INSTR_OFFSETS
	.align		4
        /*096c*/ 	.byte	0x04, 0x1c
        /*096e*/ 	.short	(.L_49 - .L_48)


	//   ....[0]....
.L_48:
        /*0970*/ 	.word	0x000025c0


	//   ....[1]....
        /*0974*/ 	.word	0x00002ab0


	//   ....[2]....
        /*0978*/ 	.word	0x00002b10


	//   ....[3]....
        /*097c*/ 	.word	0x00003c30


	//   ....[4]....
        /*0980*/ 	.word	0x00004c90


	//   ....[5]....
        /*0984*/ 	.word	0x00004cd0


	//   ....[6]....
        /*0988*/ 	.word	0x00007fa0


	//   ....[7]....
        /*098c*/ 	.word	0x00008020


	//   ....[8]....
        /*0990*/ 	.word	0x00008050


	//   ....[9]....
        /*0994*/ 	.word	0x000080c0


	//----- nvinfo : EIATTR_MAX_THREADS
	.align		4
.L_49:
        /*0998*/ 	.byte	0x04, 0x05
        /*099a*/ 	.short	(.L_51 - .L_50)
.L_50:
        /*099c*/ 	.word	0x00000100
        /*09a0*/ 	.word	0x00000001
        /*09a4*/ 	.word	0x00000001


	//----- nvinfo : EIATTR_CRS_STACK_SIZE
	.align		4
.L_51:
        /*09a8*/ 	.byte	0x04, 0x1e
        /*09aa*/ 	.short	(.L_53 - .L_52)
.L_52:
        /*09ac*/ 	.word	0x00000000


	//----- nvinfo : EIATTR_CBANK_PARAM_SIZE
	.align		4
.L_53:
        /*09b0*/ 	.byte	0x03, 0x19
        /*09b2*/ 	.short	0x0800


	//----- nvinfo : EIATTR_PARAM_CBANK
	.align		4
        /*09b4*/ 	.byte	0x04, 0x0a
        /*09b6*/ 	.short	(.L_55 - .L_54)
	.align		4
.L_54:
        /*09b8*/ 	.word	index@(.nv.constant0._ZN7cutlass13device_kernelINS_4gemm6kernel13GemmUniversalIN4cute5tupleIJiiiiEEENS1_10collective13CollectiveMmaINS1_35MainloopSm100TmaUmmaWarpSpecializedILi3ELi2ELi4ENS5_IJNS4_1CILi1EEESB_SB_EEEEENS5_IJNSA_ILi64EEENSA_ILi128EEESF_EEENS_6half_tENS5_IJlSB_lEEESH_SI_NS4_8TiledMMAINS4_8MMA_AtomIJNS4_20SM100_MMA_F16BF16_SSISH_SH_fLi64ELi128ELNS4_4UMMA5MajorE0ELSN_0ELNSM_7ScaleInE0ELSO_0EEEEEENS4_6LayoutISC_NS5_IJNSA_ILi0EEESS_SS_EEEEENS5_IJNS4_10UnderscoreESV_SV_EEEEENS4_13SM90_TMA_LOADENS4_14ComposedLayoutINS4_7SwizzleILi3ELi4ELi3EEENS4_18smem_ptr_flag_bitsILi16EEENSR_INS5_IJNSA_ILi8EEESE_EEENS5_IJSE_SB_EEEEEEEvNS4_8identityESY_S18_vS19_EENS_8epilogue10collective18CollectiveEpilogueINS1B_23Sm100TmaWarpSpecializedILi4ELi2ELi16ELb1ELb0EEEJSG_NS5_IJNSR_ISE_SB_EENSR_INSA_ILi32EEESB_EEEEESH_SI_SH_SI_NS1B_6fusion15FusionCallbacksIS1F_NS1K_17LinearCombinationISH_fSH_fLNS_15FloatRoundStyleE2EEESG_S1J_JEEENS4_5SM1004TMEM4LOAD26SM100_TMEM_LOAD_16dp256b4xESY_NSZ_INS10_ILi2ELi4ELi3EEES13_NSR_INS5_IJS14_S1H_EEENS5_IJS1H_SB_EEEEEEENS4_17SM75_U32x4_LDSM_NENS4_14SM90_TMA_STOREES1Y_NS4_17SM90_U32x4_STSM_NENS4_39AutoVectorizingCopyWithAssumedAlignmentILi128EEEEEEvvEEEEvNT_6ParamsE)
        /*09bc*/ 	.short	0x0380
        /*09be*/ 	.short	0x0800


	//----- nvinfo : EIATTR_SW_WAR
	.align		4
.L_55:
        /*09c0*/ 	.byte	0x04, 0x36
        /*09c2*/ 	.short	(.L_57 - .L_56)
.L_56:
        /*09c4*/ 	.word	0x00000008
.L_57:


//--------------------- .nv.callgraph             --------------------------
	.section	.nv.callgraph,"",@"SHT_CUDA_CALLGRAPH"
	.align	4
	.sectionentsize	8
	.align		4
        /*0000*/ 	.word	0x00000000
	.align		4
        /*0004*/ 	.word	0xffffffff
	.align		4
        /*0008*/ 	.word	index@(_ZN7cutlass13device_kernelINS_4gemm6kernel13GemmUniversalIN4cute5tupleIJiiiiEEENS1_10collective13CollectiveMmaINS1_35MainloopSm100TmaUmmaWarpSpecializedILi3ELi2ELi4ENS5_IJNS4_1CILi1EEESB_SB_EEEEENS5_IJNSA_ILi64EEENSA_ILi128EEESF_EEENS_6half_tENS5_IJlSB_lEEESH_SI_NS4_8TiledMMAINS4_8MMA_AtomIJNS4_20SM100_MMA_F16BF16_SSISH_SH_fLi64ELi128ELNS4_4UMMA5MajorE0ELSN_0ELNSM_7ScaleInE0ELSO_0EEEEEENS4_6LayoutISC_NS5_IJNSA_ILi0EEESS_SS_EEEEENS5_IJNS4_10UnderscoreESV_SV_EEEEENS4_13SM90_TMA_LOADENS4_14ComposedLayoutINS4_7SwizzleILi3ELi4ELi3EEENS4_18smem_ptr_flag_bitsILi16EEENSR_INS5_IJNSA_ILi8EEESE_EEENS5_IJSE_SB_EEEEEEEvNS4_8identityESY_S18_vS19_EENS_8epilogue10collective18CollectiveEpilogueINS1B_23Sm100TmaWarpSpecializedILi4ELi2ELi16ELb1ELb0EEEJSG_NS5_IJNSR_ISE_SB_EENSR_INSA_ILi32EEESB_EEEEESH_SI_SH_SI_NS1B_6fusion15FusionCallbacksIS1F_NS1K_17LinearCombinationISH_fSH_fLNS_15FloatRoundStyleE2EEESG_S1J_JEEENS4_5SM1004TMEM4LOAD26SM100_TMEM_LOAD_16dp256b4xESY_NSZ_INS10_ILi2ELi4ELi3EEES13_NSR_INS5_IJS14_S1H_EEENS5_IJS1H_SB_EEEEEEENS4_17SM75_U32x4_LDSM_NENS4_14SM90_TMA_STOREES1Y_NS4_17SM90_U32x4_STSM_NENS4_39AutoVectorizingCopyWithAssumedAlignmentILi128EEEEEEvvEEEEvNT_6ParamsE)
	.align		4
        /*000c*/ 	.word	index@(__assertfail)
	.align		4
        /*0010*/ 	.word	0x00000000
	.align		4
        /*0014*/ 	.word	0xfffffffe
	.align		4
        /*0018*/ 	.word	0x00000000
	.align		4
        /*001c*/ 	.word	0xfffffffd
	.align		4
        /*0020*/ 	.word	0x00000000
	.align		4
        /*0024*/ 	.word	0xfffffffc


//--------------------- .nv.constant4             --------------------------
	.section	.nv.constant4,"a",@progbits
	.align	8
	.align		8
.nv.constant4:
        /*0000*/ 	.dword	__assertfail
	.align		8
        /*0008*/ 	.dword	__unnamed_1
	.align		8
        /*0010*/ 	.dword	__unnamed_2
	.align		8
        /*0018*/ 	.dword	_ZN39_INTERNAL_8a517a7c_4_k_cu_b47520b4_61254cuda3std3__45__cpo5beginE
	.align		8
        /*0020*/ 	.dword	_ZN39_INTERNAL_8a517a7c_4_k_cu_b47520b4_61254cuda3std3__45__cpo3endE
	.align		8
        /*0028*/ 	.dword	_ZN39_INTERNAL_8a517a7c_4_k_cu_b47520b4_61254cuda3std3__45__cpo6cbeginE
	.align		8
        /*0030*/ 	.dword	_ZN39_INTERNAL_8a517a7c_4_k_cu_b47520b4_61254cuda3std3__45__cpo4cendE
	.align		8
        /*0038*/ 	.dword	_ZN39_INTERNAL_8a517a7c_4_k_cu_b47520b4_61254cuda3std3__441_GLOBAL__N__8a517a7c_4_k_cu_b47520b4_61256ignoreE
	.align		8
        /*0040*/ 	.dword	_ZN39_INTERNAL_8a517a7c_4_k_cu_b47520b4_61254cuda3std3__419piecewise_constructE
	.align		8
        /*0048*/ 	.dword	_ZN39_INTERNAL_8a517a7c_4_k_cu_b47520b4_61254cuda3std3__48in_placeE
	.align		8
        /*0050*/ 	.dword	_ZN39_INTERNAL_8a517a7c_4_k_cu_b47520b4_61254cuda3std6ranges3__45__cpo4swapE
	.align		8
        /*0058*/ 	.dword	_ZN39_INTERNAL_8a517a7c_4_k_cu_b47520b4_61254cuda3std6ranges3__45__cpo9iter_moveE
	.align		8
        /*0060*/ 	.dword	_ZN39_INTERNAL_8a517a7c_4_k_cu_b47520b4_61254cute7productE
	.align		8
        /*0068*/ 	.dword	_ZN39_INTERNAL_8a517a7c_4_k_cu_b47520b4_61254cute1_E
	.align		8
        /*0070*/ 	.dword	$str$25
	.align		8
        /*0078*/ 	.dword	$str$26
	.align		8
        /*0080*/ 	.dword	$str$27
	.align		8
        /*0088*/ 	.dword	$str$28


//--------------------- .text._ZN7cutlass13device_kernelINS_4gemm6kernel13GemmUniversalIN4cute5tupleIJiiiiEEENS1_10collective13CollectiveMmaINS1_35MainloopSm100TmaUmmaWarpSpecializedILi3ELi2ELi4ENS5_IJNS4_1CILi1EEESB_SB_EEEEENS5_IJNSA_ILi64EEENSA_ILi128EEESF_EEENS_6half_tENS5_IJlSB_lEEESH_SI_NS4_8TiledMMAINS4_8MMA_AtomIJNS4_20SM100_MMA_F16BF16_SSISH_SH_fLi64ELi128ELNS4_4UMMA5MajorE0ELSN_0ELNSM_7ScaleInE0ELSO_0EEEEEENS4_6LayoutISC_NS5_IJNSA_ILi0EEESS_SS_EEEEENS5_IJNS4_10UnderscoreESV_SV_EEEEENS4_13SM90_TMA_LOADENS4_14ComposedLayoutINS4_7SwizzleILi3ELi4ELi3EEENS4_18smem_ptr_flag_bitsILi16EEENSR_INS5_IJNSA_ILi8EEESE_EEENS5_IJSE_SB_EEEEEEEvNS4_8identityESY_S18_vS19_EENS_8epilogue10collective18CollectiveEpilogueINS1B_23Sm100TmaWarpSpecializedILi4ELi2ELi16ELb1ELb0EEEJSG_NS5_IJNSR_ISE_SB_EENSR_INSA_ILi32EEESB_EEEEESH_SI_SH_SI_NS1B_6fusion15FusionCallbacksIS1F_NS1K_17LinearCombinationISH_fSH_fLNS_15FloatRoundStyleE2EEESG_S1J_JEEENS4_5SM1004TMEM4LOAD26SM100_TMEM_LOAD_16dp256b4xESY_NSZ_INS10_ILi2ELi4ELi3EEES13_NSR_INS5_IJS14_S1H_EEENS5_IJS1H_SB_EEEEEEENS4_17SM75_U32x4_LDSM_NENS4_14SM90_TMA_STOREES1Y_NS4_17SM90_U32x4_STSM_NENS4_39AutoVectorizingCopyWithAssumedAlignmentILi128EEEEEEvvEEEEvNT_6ParamsE --------------------------
	.section	.text._ZN7cutlass13device_kernelINS_4gemm6kernel13GemmUniversalIN4cute5tupleIJiiiiEEENS1_10collective13CollectiveMmaINS1_35MainloopSm100TmaUmmaWarpSpecializedILi3ELi2ELi4ENS5_IJNS4_1CILi1EEESB_SB_EEEEENS5_IJNSA_ILi64EEENSA_ILi128EEESF_EEENS_6half_tENS5_IJlSB_lEEESH_SI_NS4_8TiledMMAINS4_8MMA_AtomIJNS4_20SM100_MMA_F16BF16_SSISH_SH_fLi64ELi128ELNS4_4UMMA5MajorE0ELSN_0ELNSM_7ScaleInE0ELSO_0EEEEEENS4_6LayoutISC_NS5_IJNSA_ILi0EEESS_SS_EEEEENS5_IJNS4_10UnderscoreESV_SV_EEEEENS4_13SM90_TMA_LOADENS4_14ComposedLayoutINS4_7SwizzleILi3ELi4ELi3EEENS4_18smem_ptr_flag_bitsILi16EEENSR_INS5_IJNSA_ILi8EEESE_EEENS5_IJSE_SB_EEEEEEEvNS4_8identityESY_S18_vS19_EENS_8epilogue10collective18CollectiveEpilogueINS1B_23Sm100TmaWarpSpecializedILi4ELi2ELi16ELb1ELb0EEEJSG_NS5_IJNSR_ISE_SB_EENSR_INSA_ILi32EEESB_EEEEESH_SI_SH_SI_NS1B_6fusion15FusionCallbacksIS1F_NS1K_17LinearCombinationISH_fSH_fLNS_15FloatRoundStyleE2EEESG_S1J_JEEENS4_5SM1004TMEM4LOAD26SM100_TMEM_LOAD_16dp256b4xESY_NSZ_INS10_ILi2ELi4ELi3EEES13_NSR_INS5_IJS14_S1H_EEENS5_IJS1H_SB_EEEEEEENS4_17SM75_U32x4_LDSM_NENS4_14SM90_TMA_STOREES1Y_NS4_17SM90_U32x4_STSM_NENS4_39AutoVectorizingCopyWithAssumedAlignmentILi128EEEEEEvvEEEEvNT_6ParamsE,"ax",@progbits
	.align	128
.text._ZN7cutlass13device_kernelINS_4gemm6kernel13GemmUniversalIN4cute5tupleIJiiiiEEENS1_10collective13CollectiveMmaINS1_35MainloopSm100TmaUmmaWarpSpecializedILi3ELi2ELi4ENS5_IJNS4_1CILi1EEESB_SB_EEEEENS5_IJNSA_ILi64EEENSA_ILi128EEESF_EEENS_6half_tENS5_IJlSB_lEEESH_SI_NS4_8TiledMMAINS4_8MMA_AtomIJNS4_20SM100_MMA_F16BF16_SSISH_SH_fLi64ELi128ELNS4_4UMMA5MajorE0ELSN_0ELNSM_7ScaleInE0ELSO_0EEEEEENS4_6LayoutISC_NS5_IJNSA_ILi0EEESS_SS_EEEEENS5_IJNS4_10UnderscoreESV_SV_EEEEENS4_13SM90_TMA_LOADENS4_14ComposedLayoutINS4_7SwizzleILi3ELi4ELi3EEENS4_18smem_ptr_flag_bitsILi16EEENSR_INS5_IJNSA_ILi8EEESE_EEENS5_IJSE_SB_EEEEEEEvNS4_8identityESY_S18_vS19_EENS_8epilogue10collective18CollectiveEpilogueINS1B_23Sm100TmaWarpSpecializedILi4ELi2ELi16ELb1ELb0EEEJSG_NS5_IJNSR_ISE_SB_EENSR_INSA_ILi32EEESB_EEEEESH_SI_SH_SI_NS1B_6fusion15FusionCallbacksIS1F_NS1K_17LinearCombinationISH_fSH_fLNS_15FloatRoundStyleE2EEESG_S1J_JEEENS4_5SM1004TMEM4LOAD26SM100_TMEM_LOAD_16dp256b4xESY_NSZ_INS10_ILi2ELi4ELi3EEES13_NSR_INS5_IJS14_S1H_EEENS5_IJS1H_SB_EEEEEEENS4_17SM75_U32x4_LDSM_NENS4_14SM90_TMA_STOREES1Y_NS4_17SM90_U32x4_STSM_NENS4_39AutoVectorizingCopyWithAssumedAlignmentILi128EEEEEEvvEEEEvNT_6ParamsE:
        .type           _ZN7cutlass13device_kernelINS_4gemm6kernel13GemmUniversalIN4cute5tupleIJiiiiEEENS1_10collective13CollectiveMmaINS1_35MainloopSm100TmaUmmaWarpSpecializedILi3ELi2ELi4ENS5_IJNS4_1CILi1EEESB_SB_EEEEENS5_IJNSA_ILi64EEENSA_ILi128EEESF_EEENS_6half_tENS5_IJlSB_lEEESH_SI_NS4_8TiledMMAINS4_8MMA_AtomIJNS4_20SM100_MMA_F16BF16_SSISH_SH_fLi64ELi128ELNS4_4UMMA5MajorE0ELSN_0ELNSM_7ScaleInE0ELSO_0EEEEEENS4_6LayoutISC_NS5_IJNSA_ILi0EEESS_SS_EEEEENS5_IJNS4_10UnderscoreESV_SV_EEEEENS4_13SM90_TMA_LOADENS4_14ComposedLayoutINS4_7SwizzleILi3ELi4ELi3EEENS4_18smem_ptr_flag_bitsILi16EEENSR_INS5_IJNSA_ILi8EEESE_EEENS5_IJSE_SB_EEEEEEEvNS4_8identityESY_S18_vS19_EENS_8epilogue10collective18CollectiveEpilogueINS1B_23Sm100TmaWarpSpecializedILi4ELi2ELi16ELb1ELb0EEEJSG_NS5_IJNSR_ISE_SB_EENSR_INSA_ILi32EEESB_EEEEESH_SI_SH_SI_NS1B_6fusion15FusionCallbacksIS1F_NS1K_17LinearCombinationISH_fSH_fLNS_15FloatRoundStyleE2EEESG_S1J_JEEENS4_5SM1004TMEM4LOAD26SM100_TMEM_LOAD_16dp256b4xESY_NSZ_INS10_ILi2ELi4ELi3EEES13_NSR_INS5_IJS14_S1H_EEENS5_IJS1H_SB_EEEEEEENS4_17SM75_U32x4_LDSM_NENS4_14SM90_TMA_STOREES1Y_NS4_17SM90_U32x4_STSM_NENS4_39AutoVectorizingCopyWithAssumedAlignmentILi128EEEEEEvvEEEEvNT_6ParamsE,@function
        .size           _ZN7cutlass13device_kernelINS_4gemm6kernel13GemmUniversalIN4cute5tupleIJiiiiEEENS1_10collective13CollectiveMmaINS1_35MainloopSm100TmaUmmaWarpSpecializedILi3ELi2ELi4ENS5_IJNS4_1CILi1EEESB_SB_EEEEENS5_IJNSA_ILi64EEENSA_ILi128EEESF_EEENS_6half_tENS5_IJlSB_lEEESH_SI_NS4_8TiledMMAINS4_8MMA_AtomIJNS4_20SM100_MMA_F16BF16_SSISH_SH_fLi64ELi128ELNS4_4UMMA5MajorE0ELSN_0ELNSM_7ScaleInE0ELSO_0EEEEEENS4_6LayoutISC_NS5_IJNSA_ILi0EEESS_SS_EEEEENS5_IJNS4_10UnderscoreESV_SV_EEEEENS4_13SM90_TMA_LOADENS4_14ComposedLayoutINS4_7SwizzleILi3ELi4ELi3EEENS4_18smem_ptr_flag_bitsILi16EEENSR_INS5_IJNSA_ILi8EEESE_EEENS5_IJSE_SB_EEEEEEEvNS4_8identityESY_S18_vS19_EENS_8epilogue10collective18CollectiveEpilogueINS1B_23Sm100TmaWarpSpecializedILi4ELi2ELi16ELb1ELb0EEEJSG_NS5_IJNSR_ISE_SB_EENSR_INSA_ILi32EEESB_EEEEESH_SI_SH_SI_NS1B_6fusion15FusionCallbacksIS1F_NS1K_17LinearCombinationISH_fSH_fLNS_15FloatRoundStyleE2EEESG_S1J_JEEENS4_5SM1004TMEM4LOAD26SM100_TMEM_LOAD_16dp256b4xESY_NSZ_INS10_ILi2ELi4ELi3EEES13_NSR_INS5_IJS14_S1H_EEENS5_IJS1H_SB_EEEEEEENS4_17SM75_U32x4_LDSM_NENS4_14SM90_TMA_STOREES1Y_NS4_17SM90_U32x4_STSM_NENS4_39AutoVectorizingCopyWithAssumedAlignmentILi128EEEEEEvvEEEEvNT_6ParamsE,(.L_x_173 - _ZN7cutlass13device_kernelINS_4gemm6kernel13GemmUniversalIN4cute5tupleIJiiiiEEENS1_10collective13CollectiveMmaINS1_35MainloopSm100TmaUmmaWarpSpecializedILi3ELi2ELi4ENS5_IJNS4_1CILi1EEESB_SB_EEEEENS5_IJNSA_ILi64EEENSA_ILi128EEESF_EEENS_6half_tENS5_IJlSB_lEEESH_SI_NS4_8TiledMMAINS4_8MMA_AtomIJNS4_20SM100_MMA_F16BF16_SSISH_SH_fLi64ELi128ELNS4_4UMMA5MajorE0ELSN_0ELNSM_7ScaleInE0ELSO_0EEEEEENS4_6LayoutISC_NS5_IJNSA_ILi0EEESS_SS_EEEEENS5_IJNS4_10UnderscoreESV_SV_EEEEENS4_13SM90_TMA_LOADENS4_14ComposedLayoutINS4_7SwizzleILi3ELi4ELi3EEENS4_18smem_ptr_flag_bitsILi16EEENSR_INS5_IJNSA_ILi8EEESE_EEENS5_IJSE_SB_EEEEEEEvNS4_8identityESY_S18_vS19_EENS_8epilogue10collective18CollectiveEpilogueINS1B_23Sm100TmaWarpSpecializedILi4ELi2ELi16ELb1ELb0EEEJSG_NS5_IJNSR_ISE_SB_EENSR_INSA_ILi32EEESB_EEEEESH_SI_SH_SI_NS1B_6fusion15FusionCallbacksIS1F_NS1K_17LinearCombinationISH_fSH_fLNS_15FloatRoundStyleE2EEESG_S1J_JEEENS4_5SM1004TMEM4LOAD26SM100_TMEM_LOAD_16dp256b4xESY_NSZ_INS10_ILi2ELi4ELi3EEES13_NSR_INS5_IJS14_S1H_EEENS5_IJS1H_SB_EEEEEEENS4_17SM75_U32x4_LDSM_NENS4_14SM90_TMA_STOREES1Y_NS4_17SM90_U32x4_STSM_NENS4_39AutoVectorizingCopyWithAssumedAlignmentILi128EEEEEEvvEEEEvNT_6ParamsE)
        .other          _ZN7cutlass13device_kernelINS_4gemm6kernel13GemmUniversalIN4cute5tupleIJiiiiEEENS1_10collective13CollectiveMmaINS1_35MainloopSm100TmaUmmaWarpSpecializedILi3ELi2ELi4ENS5_IJNS4_1CILi1EEESB_SB_EEEEENS5_IJNSA_ILi64EEENSA_ILi128EEESF_EEENS_6half_tENS5_IJlSB_lEEESH_SI_NS4_8TiledMMAINS4_8MMA_AtomIJNS4_20SM100_MMA_F16BF16_SSISH_SH_fLi64ELi128ELNS4_4UMMA5MajorE0ELSN_0ELNSM_7ScaleInE0ELSO_0EEEEEENS4_6LayoutISC_NS5_IJNSA_ILi0EEESS_SS_EEEEENS5_IJNS4_10UnderscoreESV_SV_EEEEENS4_13SM90_TMA_LOADENS4_14ComposedLayoutINS4_7SwizzleILi3ELi4ELi3EEENS4_18smem_ptr_flag_bitsILi16EEENSR_INS5_IJNSA_ILi8EEESE_EEENS5_IJSE_SB_EEEEEEEvNS4_8identityESY_S18_vS19_EENS_8epilogue10collective18CollectiveEpilogueINS1B_23Sm100TmaWarpSpecializedILi4ELi2ELi16ELb1ELb0EEEJSG_NS5_IJNSR_ISE_SB_EENSR_INSA_ILi32EEESB_EEEEESH_SI_SH_SI_NS1B_6fusion15FusionCallbacksIS1F_NS1K_17LinearCombinationISH_fSH_fLNS_15FloatRoundStyleE2EEESG_S1J_JEEENS4_5SM1004TMEM4LOAD26SM100_TMEM_LOAD_16dp256b4xESY_NSZ_INS10_ILi2ELi4ELi3EEES13_NSR_INS5_IJS14_S1H_EEENS5_IJS1H_SB_EEEEEEENS4_17SM75_U32x4_LDSM_NENS4_14SM90_TMA_STOREES1Y_NS4_17SM90_U32x4_STSM_NENS4_39AutoVectorizingCopyWithAssumedAlignmentILi128EEEEEEvvEEEEvNT_6ParamsE,@"STO_CUDA_ENTRY STV_DEFAULT"
_ZN7cutlass13device_kernelINS_4gemm6kernel13GemmUniversalIN4cute5tupleIJiiiiEEENS1_10collective13CollectiveMmaINS1_35MainloopSm100TmaUmmaWarpSpecializedILi3ELi2ELi4ENS5_IJNS4_1CILi1EEESB_SB_EEEEENS5_IJNSA_ILi64EEENSA_ILi128EEESF_EEENS_6half_tENS5_IJlSB_lEEESH_SI_NS4_8TiledMMAINS4_8MMA_AtomIJNS4_20SM100_MMA_F16BF16_SSISH_SH_fLi64ELi128ELNS4_4UMMA5MajorE0ELSN_0ELNSM_7ScaleInE0ELSO_0EEEEEENS4_6LayoutISC_NS5_IJNSA_ILi0EEESS_SS_EEEEENS5_IJNS4_10UnderscoreESV_SV_EEEEENS4_13SM90_TMA_LOADENS4_14ComposedLayoutINS4_7SwizzleILi3ELi4ELi3EEENS4_18smem_ptr_flag_bitsILi16EEENSR_INS5_IJNSA_ILi8EEESE_EEENS5_IJSE_SB_EEEEEEEvNS4_8identityESY_S18_vS19_EENS_8epilogue10collective18CollectiveEpilogueINS1B_23Sm100TmaWarpSpecializedILi4ELi2ELi16ELb1ELb0EEEJSG_NS5_IJNSR_ISE_SB_EENSR_INSA_ILi32EEESB_EEEEESH_SI_SH_SI_NS1B_6fusion15FusionCallbacksIS1F_NS1K_17LinearCombinationISH_fSH_fLNS_15FloatRoundStyleE2EEESG_S1J_JEEENS4_5SM1004TMEM4LOAD26SM100_TMEM_LOAD_16dp256b4xESY_NSZ_INS10_ILi2ELi4ELi3EEES13_NSR_INS5_IJS14_S1H_EEENS5_IJS1H_SB_EEEEEEENS4_17SM75_U32x4_LDSM_NENS4_14SM90_TMA_STOREES1Y_NS4_17SM90_U32x4_STSM_NENS4_39AutoVectorizingCopyWithAssumedAlignmentILi128EEEEEEvvEEEEvNT_6ParamsE:
[----:B------:R-:W1:Y:S01]  /*0000*/  LDC R1, c[0x0][0x37c] ;  /* 0x0000df00ff017b82 */ /* 0x000e620000000800 */
[----:B------:R-:W2:Y:S01]  /*0010*/  S2R R72, SR_TID.X ;  /* 0x0000000000487919 */ /* 0x000ea20000002100 */
[----:B------:R-:W3:Y:S01]  /*0020*/  LDCU.64 UR4, c[0x0][0x890] ;  /* 0x00011200ff0477ac */ /* 0x000ee20008000a00 */
[----:B------:R-:W-:Y:S02]  /*0030*/  PRMT R59, RZ, 0x7610, R59 ;  /* 0x00007610ff3b7816 */ /* 0x000fe4000000003b */
[----:B------:R-:W-:Y:S01]  /*0040*/  ELECT P5, URZ, PT ;  /* 0x0000000000ff782f */ /* 0x000fe200038a0000 */
[----:B------:R-:W4:Y:S01]  /*0050*/  LDCU.64 UR46, c[0x0][0x358] ;  /* 0x00006b00ff2e77ac */ /* 0x000f220008000a00 */
[----:B---3--:R-:W-:-:S04]  /*0060*/  UISETP.NE.U32.AND UP0, UPT, UR4, URZ, UPT ;  /* 0x000000ff0400728c */ /* 0x008fc8000bf05070 */
[----:B------:R-:W-:Y:S01]  /*0070*/  UISETP.NE.AND.EX UP0, UPT, UR5, URZ, UPT, UP0 ;  /* 0x000000ff0500728c */ /* 0x000fe2000bf05300 */
[----:B--2---:R-:W-:-:S05]  /*0080*/  SHF.R.U32.HI R65, RZ, 0x5, R72 ;  /* 0x00000005ff417819 */ /* 0x004fca0000011648 */
[----:B------:R-:W2:Y:S02]  /*0090*/  SHFL.IDX PT, R0, R65, RZ, 0x1f ;  /* 0x00001fff41007589 */ /* 0x000ea400000e0000 */
[----:B--2---:R-:W-:Y:S01]  /*00a0*/  R2UR UR8, R0 ;  /* 0x00000000000872ca */ /* 0x004fe200000e0000 */
[----:B-1--4-:R-:W-:-:S14]  /*00b0*/  BRA.U UP0, `(.L_x_0) ;  /* 0x00000001002c7547 */ /* 0x012fdc000b800000 */
[----:B------:R-:W1:Y:S02]  /*00c0*/  LDCU.64 UR6, c[0x0][0x888] ;  /* 0x00011100ff0677ac */ /* 0x000e640008000a00 */
[----:B-1----:R-:W-:-:S04]  /*00d0*/  UISETP.NE.U32.AND UP0, UPT, UR6, URZ, UPT ;  /* 0x000000ff0600728c */ /* 0x002fc8000bf05070 */
[----:B------:R-:W-:-:S09]  /*00e0*/  UISETP.NE.AND.EX UP0, UPT, UR7, URZ, UPT, UP0 ;  /* 0x000000ff0700728c */ /* 0x000fd2000bf05300 */
[----:B------:R-:W-:Y:S05]  /*00f0*/  BRA.U !UP0, `(.L_x_1) ;  /* 0x0000000108107547 */ /* 0x000fea000b800000 */
[----:B------:R-:W1:Y:S02]  /*0100*/  LDC.64 R2, c[0x0][0x888] ;  /* 0x00022200ff027b82 */ /* 0x000e640000000a00 */
[----:B-1----:R1:W5:Y:S01]  /*0110*/  LDG.E R35, desc[UR46][R2.64] ;  /* 0x0000002e02237981 */ /* 0x002362000c1e1900 */
[----:B------:R-:W-:Y:S01]  /*0120*/  HFMA2 R59, -RZ, RZ, 0, 5.9604644775390625e-08 ;  /* 0x00000001ff3b7431 */ /* 0x000fe200000001ff */
[----:B------:R-:W-:Y:S05]  /*0130*/  BRA `(.L_x_0) ;  /* 0x00000000000c7947 */ /* 0x000fea0003800000 */
.L_x_1:
[----:B------:R-:W1:Y:S01]  /*0140*/  LDCU UR6, c[0x0][0x880] ;  /* 0x00011000ff0677ac */ /* 0x000e620008000800 */
[----:B------:R-:W-:Y:S01]  /*0150*/  HFMA2 R59, -RZ, RZ, 0, 5.9604644775390625e-08 ;  /* 0x00000001ff3b7431 */ /* 0x000fe200000001ff */
[----:B-1----:R-:W-:-:S07]  /*0160*/  MOV R35, UR6 ;  /* 0x0000000600237c02 */ /* 0x002fce0008000f00 */
.L_x_0:
[----:B------:R-:W2:Y:S02]  /*0170*/  LDCU.64 UR6, c[0x0][0x8b0] ;  /* 0x00011600ff0677ac */ /* 0x000ea40008000a00 */
[----:B--2---:R-:W-:-:S04]  /*0180*/  UISETP.NE.U32.AND UP0, UPT, UR6, URZ, UPT ;  /* 0x000000ff0600728c */ /* 0x004fc8000bf05070 */
[----:B------:R-:W-:-:S09]  /*0190*/  UISETP.NE.AND.EX UP0, UPT, UR7, URZ, UPT, UP0 ;  /* 0x000000ff0700728c */ /* 0x000fd2000bf05300 */
[----:B------:R-:W-:Y:S05]  /*01a0*/  BRA.U UP0, `(.L_x_2) ;  /* 0x0000000100247547 */ /* 0x000fea000b800000 */
[----:B------:R-:W2:Y:S02]  /*01b0*/  LDCU.64 UR6, c[0x0][0x8a8] ;  /* 0x00011500ff0677ac */ /* 0x000ea40008000a00 */
[----:B--2---:R-:W-:-:S04]  /*01c0*/  UISETP.NE.U32.AND UP0, UPT, UR6, URZ, UPT ;  /* 0x000000ff0600728c */ /* 0x004fc8000bf05070 */
[----:B------:R-:W-:-:S09]  /*01d0*/  UISETP.NE.AND.EX UP0, UPT, UR7, URZ, UPT, UP0 ;  /* 0x000000ff0700728c */ /* 0x000fd2000bf05300 */
[----:B------:R-:W-:Y:S05]  /*01e0*/  BRA.U !UP0, `(.L_x_3) ;  /* 0x00000001080c7547 */ /* 0x000fea000b800000 */
[----:B-1----:R-:W1:Y:S02]  /*01f0*/  LDC.64 R2, c[0x0][0x8a8] ;  /* 0x00022a00ff027b82 */ /* 0x002e640000000a00 */
[----:B-1----:R2:W5:Y:S01]  /*0200*/  LDG.E R33, desc[UR46][R2.64] ;  /* 0x0000002e02217981 */ /* 0x002562000c1e1900 */
[----:B------:R-:W-:Y:S05]  /*0210*/  BRA `(.L_x_2) ;  /* 0x0000000000087947 */ /* 0x000fea0003800000 */
.L_x_3:
[----:B------:R-:W2:Y:S02]  /*0220*/  LDCU UR6, c[0x0][0x8a0] ;  /* 0x00011400ff0677ac */ /* 0x000ea40008000800 */
[----:B--2---:R-:W-:Y:S02]  /*0230*/  MOV R33, UR6 ;  /* 0x0000000600217c02 */ /* 0x004fe40008000f00 */
.L_x_2:
[----:B------:R-:W-:Y:S01]  /*0240*/  IMAD.U32 R0, RZ, RZ, UR8 ;  /* 0x00000008ff007e24 */ /* 0x000fe2000f8e00ff */
[----:B------:R-:W-:Y:S04]  /*0250*/  BSSY.RECONVERGENT B0, `(.L_x_4) ;  /* 0x000000c000007945 */ /* 0x000fe80003800200 */
[C---:B------:R-:W-:Y:S02]  /*0260*/  ISETP.NE.OR P1, PT, R0.reuse, 0x1, !P5 ;  /* 0x000000010000780c */ /* 0x040fe40006f25670 */
[----:B------:R-:W-:-:S11]  /*0270*/  ISETP.NE.OR P0, PT, R0, 0x3, !P5 ;  /* 0x000000030000780c */ /* 0x000fd60006f05670 */
[----:B------:R-:W-:Y:S05]  /*0280*/  @P1 BRA `(.L_x_5) ;  /* 0x0000000000201947 */ /* 0x000fea0003800000 */
[----:B------:R-:W3:Y:S02]  /*0290*/  LDCU.64 UR6, c[0x0][0x348] ;  /* 0x00006900ff0677ac */ /* 0x000ee40008000a00 */
[----:B---3--:R-:W-:Y:S02]  /*02a0*/  UIADD3 UR10, UP1, UPT, UR6, 0x80, URZ ;  /* 0x00000080060a7890 */ /* 0x008fe4000ff3e0ff */
[----:B------:R-:W-:Y:S02]  /*02b0*/  UIADD3 UR6, UP0, UPT, UR6, 0x180, URZ ;  /* 0x0000018006067890 */ /* 0x000fe4000ff1e0ff */
[----:B------:R-:W-:Y:S02]  /*02c0*/  UIADD3.X UR11, UPT, UPT, URZ, UR7, URZ, UP1, !UPT ;  /* 0x00000007ff0b7290 */ /* 0x000fe40008ffe4ff */
[----:B------:R-:W-:-:S07]  /*02d0*/  UIADD3.X UR7, UPT, UPT, URZ, UR7, URZ, UP0, !UPT ;  /* 0x00000007ff077290 */ /* 0x000fce00087fe4ff */
[----:B------:R3:W-:Y:S02]  /*02e0*/  UTMACCTL.PF [UR10] ;  /* 0x000000000a0079b9 */ /* 0x0007e40008040000 */
[----:B------:R3:W-:Y:S02]  /*02f0*/  UTMACCTL.PF [UR6] ;  /* 0x00000000060079b9 */ /* 0x0007e40008040000 */
[----:B---3--:R-:W-:Y:S01]  /*0300*/  NOP ;  /* 0x0000000000007918 */ /* 0x008fe20000000000 */
.L_x_5:
[----:B------:R-:W-:Y:S05]  /*0310*/  BSYNC.RECONVERGENT B0 ;  /* 0x0000000000007941 */ /* 0x000fea0003800200 */
.L_x_4:
[----:B------:R-:W-:Y:S04]  /*0320*/  BSSY.RECONVERGENT B0, `(.L_x_6) ;  /* 0x000000a000007945 */ /* 0x000fe80003800200 */
        /* <DEDUP_REMOVED lines=9> */
.L_x_7:
[----:B------:R-:W-:Y:S05]  /*03c0*/  BSYNC.RECONVERGENT B0 ;  /* 0x0000000000007941 */ /* 0x000fea0003800200 */
.L_x_6:
[----:B------:R-:W3:Y:S01]  /*03d0*/  LDCU.64 UR6, c[0x0][0x888] ;  /* 0x00011100ff0677ac */ /* 0x000ee20008000a00 */
[----:B------:R-:W-:Y:S02]  /*03e0*/  UISETP.EQ.U32.AND UP1, UPT, UR4, URZ, UPT ;  /* 0x000000ff0400728c */ /* 0x000fe4000bf22070 */
[----:B------:R-:W-:Y:S02]  /*03f0*/  UPLOP3.LUT UP2, UPT, UPT, UPT, UPT, 0x80, 0x8 ;  /* 0x000000000008789c */ /* 0x000fe40003f4f070 */
[----:B---3--:R-:W-:-:S04]  /*0400*/  UISETP.NE.U32.AND UP0, UPT, UR6, URZ, UPT ;  /* 0x000000ff0600728c */ /* 0x008fc8000bf05070 */
[----:B------:R-:W-:-:S04]  /*0410*/  UISETP.NE.AND.EX UP0, UPT, UR7, URZ, UPT, UP0 ;  /* 0x000000ff0700728c */ /* 0x000fc8000bf05300 */
[----:B------:R-:W-:-:S04]  /*0420*/  UISETP.EQ.OR.EX UP3, UPT, UR5, URZ, !UP0, UP1 ;  /* 0x000000ff0500728c */ /* 0x000fc8000c762710 */
[----:B------:R-:W-:-:S05]  /*0430*/  UP2UR UR50, UPR, URZ, 0x8 ;  /* 0x00000008ff327883 */ /* 0x000fca0008000000 */
[----:B------:R-:W-:Y:S07]  /*0440*/  BRA.U !UP3, `(.L_x_8) ;  /* 0x000000010b207547 */ /* 0x000fee000b800000 */
[----:B------:R-:W-:Y:S01]  /*0450*/  UISETP.NE.U32.AND UP2, UPT, UR4, URZ, UPT ;  /* 0x000000ff0400728c */ /* 0x000fe2000bf45070 */
[----:B-----5:R-:W-:Y:S01]  /*0460*/  FSETP.NEU.AND P0, PT, R35, RZ, PT ;  /* 0x000000ff2300720b */ /* 0x020fe20003f0d000 */
[----:B------:R-:W-:Y:S02]  /*0470*/  USEL UR4, URZ, 0xffffffff, UP0 ;  /* 0xffffffffff047887 */ /* 0x000fe40008000000 */
[----:B------:R-:W-:-:S10]  /*0480*/  UISETP.NE.AND.EX UP2, UPT, UR5, URZ, UPT, UP2 ;  /* 0x000000ff0500728c */ /* 0x000fd4000bf45320 */
[----:B------:R-:W-:Y:S01]  /*0490*/  VOTEU.ANY UP1, P0 ;  /* 0x0000000000ff7886 */ /* 0x000fe20000020100 */
[----:B------:R-:W-:-:S04]  /*04a0*/  @!UP2 USEL UR4, URZ, 0xffffffff, UP1 ;  /* 0xffffffffff04a887 */ /* 0x000fc80008800000 */
[----:B------:R-:W-:-:S04]  /*04b0*/  ULOP3.LUT UR4, UR4, 0x1, URZ, 0xc0, !UPT ;  /* 0x0000000104047892 */ /* 0x000fc8000f8ec0ff */
[----:B------:R-:W-:-:S11]  /*04c0*/  UISETP.NE.U32.AND UP2, UPT, UR4, 0x1, UPT ;  /* 0x000000010400788c */ /* 0x000fd6000bf45070 */
.L_x_8:
[----:B-12---:R-:W1:Y:S01]  /*04d0*/  SHFL.IDX PT, R2, R65, RZ, 0x1f ;  /* 0x00001fff41027589 */ /* 0x006e6200000e0000 */
[----:B------:R-:W-:-:S04]  /*04e0*/  UISETP.NE.AND UP1, UPT, UR8, 0x2, UPT ;  /* 0x000000020800788c */ /* 0x000fc8000bf25270 */
[----:B------:R-:W-:Y:S01]  /*04f0*/  USEL UR6, URZ, 0x1, UP1 ;  /* 0x00000001ff067887 */ /* 0x000fe20008800000 */
[----:B-1----:R-:W-:-:S13]  /*0500*/  ISETP.NE.AND P0, PT, R2, RZ, PT ;  /* 0x000000ff0200720c */ /* 0x002fda0003f05270 */
[----:B------:R-:W-:Y:S05]  /*0510*/  @P0 BRA `(.L_x_9) ;  /* 0x0000000000400947 */ /* 0x000fea0003800000 */
[----:B------:R-:W1:Y:S01]  /*0520*/  S2UR UR5, SR_CgaCtaId ;  /* 0x00000000000579c3 */ /* 0x000e620000008800 */
[----:B------:R-:W-:Y:S01]  /*0530*/  UMOV UR7, 0x400 ;  /* 0x0000040000077882 */ /* 0x000fe20000000000 */
[----:B------:R-:W-:Y:S01]  /*0540*/  UMOV UR4, 0x1 ;  /* 0x0000000100047882 */ /* 0x000fe20000000000 */
[----:B------:R-:W-:Y:S01]  /*0550*/  ELECT P0, URZ, PT ;  /* 0x0000000000ff782f */ /* 0x000fe20003800000 */
[----:B------:R-:W-:-:S04]  /*0560*/  UIADD3 UR10, UPT, UPT, -UR4, 0x100000, URZ ;  /* 0x00100000040a7890 */ /* 0x000fc8000fffe1ff */
[----:B------:R-:W-:Y:S02]  /*0570*/  USHF.L.U32 UR11, UR10, 0xb, URZ ;  /* 0x0000000b0a0b7899 */ /* 0x000fe400080006ff */
[----:B------:R-:W-:Y:S02]  /*0580*/  USHF.L.U32 UR10, UR10, 0x1, URZ ;  /* 0x000000010a0a7899 */ /* 0x000fe400080006ff */
[----:B-1----:R-:W-:Y:S01]  /*0590*/  ULEA UR5, UR5, UR7, 0x18 ;  /* 0x0000000705057291 */ /* 0x002fe2000f8ec0ff */
[----:B------:R-:W1:Y:S11]  /*05a0*/  FENCE.VIEW.ASYNC.S ;  /* 0x00000000000073c6 */ /* 0x000e760000000000 */
[----:B-1----:R1:W2:Y:S01]  /*05b0*/  SYNCS.EXCH.64 URZ, [UR5], UR10 ;  /* 0x0000000a05ff75b2 */ /* 0x0022a20008000100 */
[----:B------:R1:W3:Y:S01]  /*05c0*/  SYNCS.EXCH.64 URZ, [UR5+0x18], UR10 ;  /* 0x0000180a05ff75b2 */ /* 0x0002e20008000100 */
[----:B------:R1:W4:Y:S01]  /*05d0*/  SYNCS.EXCH.64 URZ, [UR5+0x8], UR10 ;  /* 0x0000080a05ff75b2 */ /* 0x0003220008000100 */
[----:B------:R1:W1:Y:S01]  /*05e0*/  SYNCS.EXCH.64 URZ, [UR5+0x20], UR10 ;  /* 0x0000200a05ff75b2 */ /* 0x0002620008000100 */
[----:B------:R1:W1:Y:S01]  /*05f0*/  SYNCS.EXCH.64 URZ, [UR5+0x10], UR10 ;  /* 0x0000100a05ff75b2 */ /* 0x0002620008000100 */
[----:B------:R1:W1:Y:S01]  /*0600*/  SYNCS.EXCH.64 URZ, [UR5+0x28], UR10 ;  /* 0x0000280a05ff75b2 */ /* 0x0002620008000100 */
[----:B------:R-:W-:Y:S01]  /*0610*/  NOP ;  /* 0x0000000000007918 */ /* 0x000fe20000000000 */
.L_x_9:
[----:B------:R-:W2:Y:S01]  /*0620*/  SHFL.IDX PT, R2, R65, RZ, 0x1f ;  /* 0x00001fff41027589 */ /* 0x000ea200000e0000 */
[----:B------:R-:W-:Y:S01]  /*0630*/  NOP ;  /* 0x0000000000007918 */ /* 0x000fe20000000000 */
[----:B--2---:R-:W-:-:S13]  /*0640*/  ISETP.NE.AND P0, PT, R2, 0x1, PT ;  /* 0x000000010200780c */ /* 0x004fda0003f05270 */
[----:B------:R-:W-:Y:S05]  /*0650*/  @P0 BRA `(.L_x_10) ;  /* 0x0000000000580947 */ /* 0x000fea0003800000 */
[----:B------:R-:W2:Y:S01]  /*0660*/  S2UR UR7, SR_CgaCtaId ;  /* 0x00000000000779c3 */ /* 0x000ea20000008800 */
[----:B------:R-:W-:Y:S01]  /*0670*/  UMOV UR9, 0x400 ;  /* 0x0000040000097882 */ /* 0x000fe20000000000 */
[----:B-1----:R-:W-:Y:S01]  /*0680*/  UMOV UR5, 0x20 ;  /* 0x0000002000057882 */ /* 0x002fe20000000000 */
[----:B------:R-:W-:Y:S01]  /*0690*/  UMOV UR4, 0x80 ;  /* 0x0000008000047882 */ /* 0x000fe20000000000 */
[----:B------:R-:W-:-:S04]  /*06a0*/  UIADD3 UR10, UPT, UPT, -UR5, 0x100000, URZ ;  /* 0x00100000050a7890 */ /* 0x000fc8000fffe1ff */
[----:B------:R-:W-:Y:S02]  /*06b0*/  USHF.L.U32 UR11, UR10, 0xb, URZ ;  /* 0x0000000b0a0b7899 */ /* 0x000fe400080006ff */
[----:B------:R-:W-:Y:S02]  /*06c0*/  USHF.L.U32 UR10, UR10, 0x1, URZ ;  /* 0x000000010a0a7899 */ /* 0x000fe400080006ff */
[----:B------:R-:W-:-:S04]  /*06d0*/  UIADD3 UR4, UPT, UPT, -UR4, 0x100000, URZ ;  /* 0x0010000004047890 */ /* 0x000fc8000fffe1ff */
[----:B------:R-:W-:Y:S02]  /*06e0*/  USHF.L.U32 UR5, UR4, 0xb, URZ ;  /* 0x0000000b04057899 */ /* 0x000fe400080006ff */
[----:B------:R-:W-:Y:S01]  /*06f0*/  USHF.L.U32 UR4, UR4, 0x1, URZ ;  /* 0x0000000104047899 */ /* 0x000fe200080006ff */
[----:B------:R-:W-:Y:S01]  /*0700*/  ELECT P0, URZ, PT ;  /* 0x0000000000ff782f */ /* 0x000fe20003800000 */
[----:B--2---:R-:W-:Y:S01]  /*0710*/  ULEA UR7, UR7, UR9, 0x18 ;  /* 0x0000000907077291 */ /* 0x004fe2000f8ec0ff */
[----:B------:R-:W1:Y:S11]  /*0720*/  FENCE.VIEW.ASYNC.S ;  /* 0x00000000000073c6 */ /* 0x000e760000000000 */
[----:B-1----:R2:W1:Y:S01]  /*0730*/  SYNCS.EXCH.64 URZ, [UR7+0x30], UR10 ;  /* 0x0000300a07ff75b2 */ /* 0x0024620008000100 */
[----:B------:R2:W1:Y:S01]  /*0740*/  SYNCS.EXCH.64 URZ, [UR7+0x50], UR4 ;  /* 0x0000500407ff75b2 */ /* 0x0004620008000100 */
[----:B------:R2:W1:Y:S01]  /*0750*/  SYNCS.EXCH.64 URZ, [UR7+0x38], UR10 ;  /* 0x0000380a07ff75b2 */ /* 0x0004620008000100 */
[----:B------:R2:W1:Y:S01]  /*0760*/  SYNCS.EXCH.64 URZ, [UR7+0x58], UR4 ;  /* 0x0000580407ff75b2 */ /* 0x0004620008000100 */
[----:B------:R2:W1:Y:S01]  /*0770*/  SYNCS.EXCH.64 URZ, [UR7+0x40], UR10 ;  /* 0x0000400a07ff75b2 */ /* 0x0004620008000100 */
[----:B------:R2:W1:Y:S01]  /*0780*/  SYNCS.EXCH.64 URZ, [UR7+0x60], UR4 ;  /* 0x0000600407ff75b2 */ /* 0x0004620008000100 */
[----:B------:R2:W1:Y:S01]  /*0790*/  SYNCS.EXCH.64 URZ, [UR7+0x48], UR10 ;  /* 0x0000480a07ff75b2 */ /* 0x0004620008000100 */
[----:B------:R2:W1:Y:S02]  /*07a0*/  SYNCS.EXCH.64 URZ, [UR7+0x68], UR4 ;  /* 0x0000680407ff75b2 */ /* 0x0004640008000100 */
[----:B--2---:R-:W-:Y:S01]  /*07b0*/  NOP ;  /* 0x0000000000007918 */ /* 0x004fe20000000000 */
.L_x_10:
[----:B------:R-:W2:Y:S01]  /*07c0*/  SHFL.IDX PT, R2, R65, RZ, 0x1f ;  /* 0x00001fff41027589 */ /* 0x000ea200000e0000 */
[----:B------:R-:W-:Y:S01]  /*07d0*/  NOP ;  /* 0x0000000000007918 */ /* 0x000fe20000000000 */
[----:B--2---:R-:W-:-:S13]  /*07e0*/  ISETP.NE.AND P0, PT, R2, 0x3, PT ;  /* 0x000000030200780c */ /* 0x004fda0003f05270 */
[----:B------:R-:W-:Y:S05]  /*07f0*/  @P0 BRA `(.L_x_11) ;  /* 0x0000000000300947 */ /* 0x000fea0003800000 */
[----:B-1----:R-:W1:Y:S01]  /*0800*/  S2UR UR5, SR_CgaCtaId ;  /* 0x00000000000579c3 */ /* 0x002e620000008800 */
        /* <DEDUP_REMOVED lines=8> */
[----:B-1----:R2:W1:Y:S01]  /*0890*/  SYNCS.EXCH.64 URZ, [UR5+0x70], UR10 ;  /* 0x0000700a05ff75b2 */ /* 0x0024620008000100 */
[----:B------:R2:W1:Y:S02]  /*08a0*/  SYNCS.EXCH.64 URZ, [UR5+0x78], UR10 ;  /* 0x0000780a05ff75b2 */ /* 0x0004640008000100 */
[----:B--2---:R-:W-:Y:S01]  /*08b0*/  NOP ;  /* 0x0000000000007918 */ /* 0x004fe20000000000 */
.L_x_11:
[----:B------:R-:W2:Y:S01]  /*08c0*/  SHFL.IDX PT, R2, R65, RZ, 0x1f ;  /* 0x00001fff41027589 */ /* 0x000ea200000e0000 */
[----:B------:R-:W-:Y:S01]  /*08d0*/  NOP ;  /* 0x0000000000007918 */ /* 0x000fe20000000000 */
[----:B--2---:R-:W-:-:S13]  /*08e0*/  ISETP.NE.AND P0, PT, R2, 0x4, PT ;  /* 0x000000040200780c */ /* 0x004fda0003f05270 */
[----:B------:R-:W-:Y:S05]  /*08f0*/  @P0 BRA `(.L_x_12) ;  /* 0x00000000004c0947 */ /* 0x000fea0003800000 */
[----:B-1----:R-:W1:Y:S01]  /*0900*/  S2UR UR5, SR_CgaCtaId ;  /* 0x00000000000579c3 */ /* 0x002e620000008800 */
[----:B------:R-:W-:Y:S01]  /*0910*/  UMOV UR9, 0x100 ;  /* 0x0000010000097882 */ /* 0x000fe20000000000 */
[----:B------:R-:W-:Y:S01]  /*0920*/  UMOV UR7, 0x400 ;  /* 0x0000040000077882 */ /* 0x000fe20000000000 */
[----:B------:R-:W-:Y:S01]  /*0930*/  USEL UR9, UR9, 0xe0, UP2 ;  /* 0x000000e009097887 */ /* 0x000fe20009000000 */
[----:B------:R-:W-:Y:S01]  /*0940*/  UMOV UR4, 0x1 ;  /* 0x0000000100047882 */ /* 0x000fe20000000000 */
[----:B------:R-:W-:Y:S01]  /*0950*/  ELECT P0, URZ, PT ;  /* 0x0000000000ff782f */ /* 0x000fe20003800000 */
[----:B------:R-:W-:-:S04]  /*0960*/  UIADD3 UR10, UPT, UPT, -UR4, 0x100000, URZ ;  /* 0x00100000040a7890 */ /* 0x000fc8000fffe1ff */
[----:B------:R-:W-:Y:S02]  /*0970*/  USHF.L.U32 UR11, UR10, 0xb, URZ ;  /* 0x0000000b0a0b7899 */ /* 0x000fe400080006ff */
[----:B------:R-:W-:Y:S02]  /*0980*/  USHF.L.U32 UR10, UR10, 0x1, URZ ;  /* 0x000000010a0a7899 */ /* 0x000fe400080006ff */
[----:B------:R-:W-:-:S04]  /*0990*/  UIADD3 UR12, UPT, UPT, -UR9, 0x100000, URZ ;  /* 0x00100000090c7890 */ /* 0x000fc8000fffe1ff */
[----:B------:R-:W-:Y:S02]  /*09a0*/  USHF.L.U32 UR13, UR12, 0xb, URZ ;  /* 0x0000000b0c0d7899 */ /* 0x000fe400080006ff */
[----:B------:R-:W-:Y:S02]  /*09b0*/  USHF.L.U32 UR12, UR12, 0x1, URZ ;  /* 0x000000010c0c7899 */ /* 0x000fe400080006ff */
[----:B-1----:R-:W-:Y:S01]  /*09c0*/  ULEA UR5, UR5, UR7, 0x18 ;  /* 0x0000000705057291 */ /* 0x002fe2000f8ec0ff */
[----:B------:R-:W1:Y:S11]  /*09d0*/  FENCE.VIEW.ASYNC.S ;  /* 0x00000000000073c6 */ /* 0x000e760000000000 */
[----:B-1----:R2:W1:Y:S01]  /*09e0*/  SYNCS.EXCH.64 URZ, [UR5+0x80], UR10 ;  /* 0x0000800a05ff75b2 */ /* 0x0024620008000100 */
[----:B------:R2:W1:Y:S01]  /*09f0*/  SYNCS.EXCH.64 URZ, [UR5+0x90], UR12 ;  /* 0x0000900c05ff75b2 */ /* 0x0004620008000100 */
[----:B------:R2:W1:Y:S01]  /*0a00*/  SYNCS.EXCH.64 URZ, [UR5+0x88], UR10 ;  /* 0x0000880a05ff75b2 */ /* 0x0004620008000100 */
[----:B------:R2:W1:Y:S02]  /*0a10*/  SYNCS.EXCH.64 URZ, [UR5+0x98], UR12 ;  /* 0x0000980c05ff75b2 */ /* 0x0004640008000100 */
[----:B--2---:R-:W-:Y:S01]  /*0a20*/  NOP ;  /* 0x0000000000007918 */ /* 0x004fe20000000000 */
.L_x_12:
        /* <DEDUP_REMOVED lines=26> */
.L_x_13:
        /* <DEDUP_REMOVED lines=18> */
.L_x_14:
[----:B-1----:R-:W1:Y:S01]  /*0cf0*/  S2UR UR5, SR_CTAID.X ;  /* 0x00000000000579c3 */ /* 0x002e620000002500 */
[----:B------:R-:W-:-:S05]  /*0d00*/  CS2R.32 R60, SR_CgaSize ;  /* 0x00000000003c7805 */ /* 0x000fca0000008a00 */
[----:B------:R-:W-:-:S05]  /*0d10*/  IMAD R60, R60, -0xa0, RZ ;  /* 0xffffff603c3c7824 */ /* 0x000fca00078e02ff */
[----:B------:R-:W-:-:S14]  /*0d20*/  R2UR UR9, R60 ;  /* 0x000000003c0972ca */ /* 0x000fdc00000e0000 */
[----:B------:R-:W2:Y:S01]  /*0d30*/  LDCU UR9, c[0x0][UR9+0x2b0] ;  /* 0x00005600090977ac */ /* 0x000ea20008000800 */
[----:B------:R-:W-:Y:S01]  /*0d40*/  NOP ;  /* 0x0000000000007918 */ /* 0x000fe20000000000 */
[----:B------:R-:W-:-:S05]  /*0d50*/  CS2R.32 R60, SR_CgaSize ;  /* 0x00000000003c7805 */ /* 0x000fca0000008a00 */
[----:B------:R-:W-:-:S05]  /*0d60*/  IMAD R60, R60, -0xa0, RZ ;  /* 0xffffff603c3c7824 */ /* 0x000fca00078e02ff */
[----:B------:R-:W-:-:S14]  /*0d70*/  R2UR UR7, R60 ;  /* 0x000000003c0772ca */ /* 0x000fdc00000e0000 */
[----:B------:R-:W3:Y:S01]  /*0d80*/  LDCU UR7, c[0x0][UR7+0x2b4] ;  /* 0x00005680070777ac */ /* 0x000ee20008000800 */
[----:B------:R-:W4:Y:S08]  /*0d90*/  S2UR UR4, SR_CTAID.Y ;  /* 0x00000000000479c3 */ /* 0x000f300000002600 */
[----:B------:R-:W3:Y:S01]  /*0da0*/  LDC R9, c[0x0][0xb24] ;  /* 0x0002c900ff097b82 */ /* 0x000ee20000000800 */
[----:B-1----:R-:W-:-:S02]  /*0db0*/  I2FP.F32.U32 R4, UR5 ;  /* 0x0000000500047c45 */ /* 0x002fc40008201000 */
[----:B------:R-:W-:-:S05]  /*0dc0*/  CS2R.32 R5, SR_CgaSize ;  /* 0x0000000000057805 */ /* 0x000fca0000008a00 */
[----:B------:R-:W-:-:S06]  /*0dd0*/  IMAD R5, R5, -0xa0, RZ ;  /* 0xffffff6005057824 */ /* 0x000fcc00078e02ff */
[----:B------:R-:W1:Y:S01]  /*0de0*/  LDC R5, c[0x0][R5+0x2a0] ;  /* 0x0000a80005057b82 */ /* 0x000e620000000800 */
[----:B------:R-:W-:Y:S01]  /*0df0*/  MOV R21, UR5 ;  /* 0x0000000500157c02 */ /* 0x000fe20008000f00 */
[----:B--2---:R-:W-:Y:S01]  /*0e00*/  FMUL R4, R4, UR9 ;  /* 0x0000000904047c20 */ /* 0x004fe20008400000 */
[----:B----4-:R-:W-:Y:S02]  /*0e10*/  I2FP.F32.U32 R2, UR4 ;  /* 0x0000000400027c45 */ /* 0x010fe40008201000 */
[----:B------:R-:W-:-:S05]  /*0e20*/  CS2R.32 R3, SR_CgaSize ;  /* 0x0000000000037805 */ /* 0x000fca0000008a00 */
[----:B------:R-:W-:-:S06]  /*0e30*/  IMAD R3, R3, -0xa0, RZ ;  /* 0xffffff6003037824 */ /* 0x000fcc00078e02ff */
[----:B------:R-:W2:Y:S01]  /*0e40*/  LDC R3, c[0x0][R3+0x2a4] ;  /* 0x0000a90003037b82 */ /* 0x000ea20000000800 */
[----:B------:R-:W4:Y:S01]  /*0e50*/  F2I.U32.TRUNC.NTZ R60, R4 ;  /* 0x00000004003c7305 */ /* 0x000f22000020f000 */
[----:B------:R-:W-:Y:S01]  /*0e60*/  MOV R20, UR4 ;  /* 0x0000000400147c02 */ /* 0x000fe20008000f00 */
[----:B---3--:R-:W-:-:S05]  /*0e70*/  FMUL R2, R2, UR7 ;  /* 0x0000000702027c20 */ /* 0x008fca0008400000 */
[----:B------:R-:W-:Y:S01]  /*0e80*/  BAR.SYNC.DEFER_BLOCKING 0x0 ;  /* 0x0000000000007b1d */ /* 0x000fe20000010000 */
[----:B------:R-:W-:-:S05]  /*0e90*/  ISETP.GE.AND P0, PT, R9, 0x1, PT ;  /* 0x000000010900780c */ /* 0x000fca0003f06270 */
[----:B------:R-:W3:Y:S02]  /*0ea0*/  F2I.U32.TRUNC.NTZ R58, R2 ;  /* 0x00000002003a7305 */ /* 0x000ee4000020f000 */
[----:B------:R-:W2:Y:S01]  /*0eb0*/  S2UR UR36, SR_CTAID.Z ;  /* 0x00000000002479c3 */ /* 0x000ea20000002700 */
[----:B----4-:R-:W-:-:S05]  /*0ec0*/  IADD3 R60, PT, PT, -R60, RZ, RZ ;  /* 0x000000ff3c3c7210 */ /* 0x010fca0007ffe1ff */
[----:B-1----:R-:W-:Y:S01]  /*0ed0*/  IMAD R60, R5, R60, UR5 ;  /* 0x00000005053c7e24 */ /* 0x002fe2000f8e023c */
[----:B---3--:R-:W-:-:S05]  /*0ee0*/  IADD3 R58, PT, PT, -R58, RZ, RZ ;  /* 0x000000ff3a3a7210 */ /* 0x008fca0007ffe1ff */
[----:B--2---:R-:W-:Y:S01]  /*0ef0*/  IMAD R58, R3, R58, UR4 ;  /* 0x00000004033a7e24 */ /* 0x004fe2000f8e023a */
[----:B------:R-:W-:Y:S06]  /*0f00*/  @!P0 BRA `(.L_x_15) ;  /* 0x0000000000b88947 */ /* 0x000fec0003800000 */
[----:B------:R-:W1:Y:S01]  /*0f10*/  LDC.64 R4, c[0x0][0xb18] ;  /* 0x0002c600ff047b82 */ /* 0x000e620000000a00 */
[----:B------:R-:W-:-:S07]  /*0f20*/  ISETP.NE.AND P0, PT, R9, 0x1, PT ;  /* 0x000000010900780c */ /* 0x000fce0003f05270 */
[----:B------:R-:W2:Y:S08]  /*0f30*/  LDC R10, c[0x0][0xb0c] ;  /* 0x0002c300ff0a7b82 */ /* 0x000eb00000000800 */
[----:B------:R-:W3:Y:S08]  /*0f40*/  LDC R11, c[0x0][0x370] ;  /* 0x0000dc00ff0b7b82 */ /* 0x000ef00000000800 */
[----:B------:R-:W4:Y:S01]  /*0f50*/  LDC R12, c[0x0][0x374] ;  /* 0x0000dd00ff0c7b82 */ /* 0x000f220000000800 */
[----:B-1----:R-:W-:-:S07]  /*0f60*/  ISETP.NE.AND P1, PT, R4, 0x1, PT ;  /* 0x000000010400780c */ /* 0x002fce0003f25270 */
[----:B------:R-:W3:Y:S01]  /*0f70*/  LDC.64 R6, c[0x0][0xb10] ;  /* 0x0002c400ff067b82 */ /* 0x000ee20000000a00 */
[----:B--2---:R-:W-:-:S07]  /*0f80*/  ISETP.NE.AND P2, PT, R10, 0x1, PT ;  /* 0x000000010a00780c */ /* 0x004fce0003f45270 */
[----:B------:R-:W1:Y:S08]  /*0f90*/  LDC R8, c[0x0][0xb20] ;  /* 0x0002c800ff087b82 */ /* 0x000e700000000800 */
[----:B------:R-:W2:Y:S01]  /*0fa0*/  LDC.64 R2, c[0x0][0xb28] ;  /* 0x0002ca00ff027b82 */ /* 0x000ea20000000a00 */
[----:B----4-:R-:W-:-:S04]  /*0fb0*/  IMAD.HI.U32 R13, R12, R5, RZ ;  /* 0x000000050c0d7227 */ /* 0x010fc800078e00ff */
[----:B------:R-:W-:-:S04]  /*0fc0*/  IMAD.HI.U32 R5, R20, R5, RZ ;  /* 0x0000000514057227 */ /* 0x000fc800078e00ff */
[----:B---3--:R-:W-:-:S04]  /*0fd0*/  IMAD.HI.U32 R14, R11, R6, RZ ;  /* 0x000000060b0e7227 */ /* 0x008fc800078e00ff */
[C---:B------:R-:W-:Y:S01]  /*0fe0*/  IMAD.HI.U32 R16, R21.reuse, R6, RZ ;  /* 0x0000000615107227 */ /* 0x040fe200078e00ff */
[-C--:B------:R-:W-:Y:S02]  /*0ff0*/  @P2 SHF.R.U32.HI R11, RZ, R7.reuse, R14 ;  /* 0x00000007ff0b2219 */ /* 0x080fe4000001160e */
[-C--:B-1----:R-:W-:Y:S02]  /*1000*/  @P1 SHF.R.U32.HI R12, RZ, R8.reuse, R13 ;  /* 0x00000008ff0c1219 */ /* 0x082fe4000001160d */
[----:B------:R-:W-:Y:S02]  /*1010*/  SHF.R.U32.HI R5, RZ, R8, R5 ;  /* 0x00000008ff057219 */ /* 0x000fe40000011605 */
[----:B------:R-:W-:Y:S02]  /*1020*/  SHF.R.U32.HI R16, RZ, R7, R16 ;  /* 0x00000007ff107219 */ /* 0x000fe40000011610 */
[----:B------:R-:W-:Y:S01]  /*1030*/  SEL R5, R20, R5, !P1 ;  /* 0x0000000514057207 */ /* 0x000fe20004800000 */
[----:B--2---:R-:W-:Y:S01]  /*1040*/  IMAD.HI.U32 R14, R12, R2, RZ ;  /* 0x000000020c0e7227 */ /* 0x004fe200078e00ff */
[----:B------:R-:W-:-:S02]  /*1050*/  SEL R7, R21, R16, !P2 ;  /* 0x0000001015077207 */ /* 0x000fc40005000000 */
[----:B------:R-:W-:Y:S01]  /*1060*/  IADD3 R13, PT, PT, -R5, RZ, RZ ;  /* 0x000000ff050d7210 */ /* 0x000fe20007ffe1ff */
[----:B------:R-:W-:Y:S01]  /*1070*/  IMAD.HI.U32 R6, R11, R2, RZ ;  /* 0x000000020b067227 */ /* 0x000fe200078e00ff */
[----:B------:R-:W-:-:S03]  /*1080*/  @P0 SHF.R.U32.HI R12, RZ, R3, R14 ;  /* 0x00000003ff0c0219 */ /* 0x000fc6000001160e */
[----:B------:R-:W-:Y:S01]  /*1090*/  IMAD R13, R4, R13, R20 ;  /* 0x0000000d040d7224 */ /* 0x000fe200078e0214 */
[----:B------:R-:W-:Y:S01]  /*10a0*/  @P0 SHF.R.U32.HI R11, RZ, R3, R6 ;  /* 0x00000003ff0b0219 */ /* 0x000fe20000011606 */
[----:B------:R-:W-:-:S04]  /*10b0*/  IMAD R12, R12, R9, RZ ;  /* 0x000000090c0c7224 */ /* 0x000fc800078e02ff */
[----:B------:R-:W-:Y:S01]  /*10c0*/  IMAD R6, R11, R9, RZ ;  /* 0x000000090b067224 */ /* 0x000fe200078e02ff */
[----:B------:R-:W-:-:S04]  /*10d0*/  ISETP.GE.AND P1, PT, R5, R12, PT ;  /* 0x0000000c0500720c */ /* 0x000fc80003f26270 */
[----:B------:R-:W-:Y:S01]  /*10e0*/  ISETP.GE.OR P1, PT, R7, R6, P1 ;  /* 0x000000060700720c */ /* 0x000fe20000f26670 */
[----:B------:R-:W-:-:S05]  /*10f0*/  IMAD.HI.U32 R6, R5, R2, RZ ;  /* 0x0000000205067227 */ /* 0x000fca00078e00ff */
[----:B------:R-:W-:-:S04]  /*1100*/  SHF.R.U32.HI R6, RZ, R3, R6 ;  /* 0x00000003ff067219 */ /* 0x000fc80000011606 */
[----:B------:R-:W-:-:S03]  /*1110*/  SEL R6, R5, R6, !P0 ;  /* 0x0000000605067207 */ /* 0x000fc60004000000 */
[----:B------:R-:W-:Y:S01]  /*1120*/  @!P1 IMAD.HI.U32 R8, R7, R2, RZ ;  /* 0x0000000207089227 */ /* 0x000fe200078e00ff */
[----:B------:R-:W-:-:S04]  /*1130*/  IADD3 R2, PT, PT, -R6, RZ, RZ ;  /* 0x000000ff06027210 */ /* 0x000fc80007ffe1ff */
[----:B------:R-:W-:Y:S01]  /*1140*/  @!P1 SHF.R.U32.HI R8, RZ, R3, R8 ;  /* 0x00000003ff089219 */ /* 0x000fe20000011608 */
[----:B------:R-:W-:-:S03]  /*1150*/  IMAD R2, R9, R2, R5 ;  /* 0x0000000209027224 */ /* 0x000fc600078e0205 */
[----:B------:R-:W-:-:S05]  /*1160*/  @!P1 SEL R3, R7, R8, !P0 ;  /* 0x0000000807039207 */ /* 0x000fca0004000000 */
[--C-:B------:R-:W-:Y:S02]  /*1170*/  @!P1 IMAD.IADD R6, R6, 0x1, -R3.reuse ;  /* 0x0000000106069824 */ /* 0x100fe400078e0a03 */
[----:B------:R-:W-:Y:S01]  /*1180*/  @!P1 IMAD R3, R2, R11, R3 ;  /* 0x0000000b02039224 */ /* 0x000fe200078e0203 */
[----:B------:R-:W-:Y:S01]  /*1190*/  IADD3 R2, PT, PT, -R7, RZ, RZ ;  /* 0x000000ff07027210 */ /* 0x000fe20007ffe1ff */
[----:B------:R-:W-:Y:S02]  /*11a0*/  @!P1 IMAD R5, R6, R9, R7 ;  /* 0x0000000906059224 */ /* 0x000fe400078e0207 */
[----:B------:R-:W-:Y:S02]  /*11b0*/  @!P1 IMAD.MOV.U32 R7, RZ, RZ, R3 ;  /* 0x000000ffff079224 */ /* 0x000fe400078e0003 */
[----:B------:R-:W-:Y:S02]  /*11c0*/  IMAD R2, R10, R2, R21 ;  /* 0x000000020a027224 */ /* 0x000fe400078e0215 */
[----:B------:R-:W-:-:S02]  /*11d0*/  IMAD R20, R5, R4, R13 ;  /* 0x0000000405147224 */ /* 0x000fc400078e020d */
[----:B------:R-:W-:Y:S02]  /*11e0*/  IMAD R21, R7, R10, R2 ;  /* 0x0000000a07157224 */ /* 0x000fe400078e0202 */
.L_x_15:
[----:B------:R-:W1:Y:S01]  /*11f0*/  LDCU UR4, c[0x0][0xb30] ;  /* 0x00016600ff0477ac */ /* 0x000e620008000800 */
[----:B------:R-:W2:Y:S08]  /*1200*/  S2UR UR37, SR_CgaCtaId ;  /* 0x00000000002579c3 */ /* 0x000eb00000008800 */
[----:B------:R-:W3:Y:S01]  /*1210*/  LDC R26, c[0x0][0xb24] ;  /* 0x0002c900ff1a7b82 */ /* 0x000ee20000000800 */
[----:B-1----:R-:W-:-:S09]  /*1220*/  UISETP.NE.AND UP1, UPT, UR4, 0x1, UPT ;  /* 0x000000010400788c */ /* 0x002fd2000bf25270 */
[----:B--2---:R-:W-:Y:S05]  /*1230*/  BRA.U UP1, `(.L_x_16) ;  /* 0x0000000101407547 */ /* 0x004fea000b800000 */
[----:B------:R-:W1:Y:S08]  /*1240*/  LDC.64 R4, c[0x0][0xb10] ;  /* 0x0002c400ff047b82 */ /* 0x000e700000000a00 */
[----:B------:R-:W2:Y:S08]  /*1250*/  LDC.64 R2, c[0x0][0xb18] ;  /* 0x0002c600ff027b82 */ /* 0x000eb00000000a00 */
[----:B------:R-:W4:Y:S08]  /*1260*/  LDC R6, c[0x0][0xb20] ;  /* 0x0002c800ff067b82 */ /* 0x000f300000000800 */
[----:B------:R-:W3:Y:S01]  /*1270*/  LDC R8, c[0x0][0xb0c] ;  /* 0x0002c300ff087b82 */ /* 0x000ee20000000800 */
[----:B-1----:R-:W-:-:S05]  /*1280*/  IMAD.HI.U32 R4, R21, R4, RZ ;  /* 0x0000000415047227 */ /* 0x002fca00078e00ff */
[----:B------:R-:W-:Y:S01]  /*1290*/  SHF.R.U32.HI R4, RZ, R5, R4 ;  /* 0x00000005ff047219 */ /* 0x000fe20000011604 */
[----:B--2---:R-:W-:Y:S01]  /*12a0*/  IMAD.HI.U32 R3, R20, R3, RZ ;  /* 0x0000000314037227 */ /* 0x004fe200078e00ff */
[----:B------:R-:W-:-:S04]  /*12b0*/  ISETP.NE.AND P0, PT, R2, 0x1, PT ;  /* 0x000000010200780c */ /* 0x000fc80003f05270 */
[----:B----4-:R-:W-:-:S04]  /*12c0*/  SHF.R.U32.HI R3, RZ, R6, R3 ;  /* 0x00000006ff037219 */ /* 0x010fc80000011603 */
[----:B------:R-:W-:Y:S02]  /*12d0*/  SEL R3, R20, R3, !P0 ;  /* 0x0000000314037207 */ /* 0x000fe40004000000 */
[----:B---3--:R-:W-:-:S04]  /*12e0*/  ISETP.NE.AND P1, PT, R8, 0x1, PT ;  /* 0x000000010800780c */ /* 0x008fc80003f25270 */
[----:B------:R-:W-:-:S05]  /*12f0*/  SEL R4, R21, R4, !P1 ;  /* 0x0000000415047207 */ /* 0x000fca0004800000 */
[----:B------:R-:W-:Y:S02]  /*1300*/  IMAD.IADD R5, R3, 0x1, -R4 ;  /* 0x0000000103057824 */ /* 0x000fe400078e0a04 */
[----:B------:R-:W-:Y:S02]  /*1310*/  IMAD.IADD R3, R4, 0x1, -R3 ;  /* 0x0000000104037824 */ /* 0x000fe400078e0a03 */
[----:B------:R-:W-:Y:S02]  /*1320*/  IMAD R21, R5, R8, R21 ;  /* 0x0000000805157224 */ /* 0x000fe400078e0215 */
[----:B------:R-:W-:-:S07]  /*1330*/  IMAD R20, R3, R2, R20 ;  /* 0x0000000203147224 */ /* 0x000fce00078e0214 */
.L_x_16:
[----:B------:R-:W-:Y:S01]  /*1340*/  BAR.SYNC.DEFER_BLOCKING 0x0 ;  /* 0x0000000000007b1d */ /* 0x000fe20000010000 */
[----:B------:R-:W-:Y:S01]  /*1350*/  UISETP.NE.AND UP1, UPT, UR8, 0x2, UPT ;  /* 0x000000020800788c */ /* 0x000fe2000bf25270 */
[----:B------:R-:W-:Y:S02]  /*1360*/  ISETP.NE.OR P5, PT, R0, 0x2, !P5 ;  /* 0x000000020000780c */ /* 0x000fe40006fa5670 */
[----:B------:R-:W-:-:S06]  /*1370*/  LOP3.LUT R2, R72, 0x1f, RZ, 0xc0, !PT ;  /* 0x0000001f48027812 */ /* 0x000fcc00078ec0ff */
[----:B------:R-:W-:Y:S05]  /*1380*/  BRA.U UP1, `(.L_x_17) ;  /* 0x0000001101947547 */ /* 0x000fea000b800000 */
[----:B------:R-:W1:Y:S01]  /*1390*/  LDCU UR13, c[0x0][0x38c] ;  /* 0x00007180ff0d77ac */ /* 0x000e620008000800 */
[----:B------:R-:W2:Y:S01]  /*13a0*/  LDC R9, c[0x0][0x370] ;  /* 0x0000dc00ff097b82 */ /* 0x000ea20000000800 */
[----:B------:R-:W-:Y:S01]  /*13b0*/  PLOP3.LUT P1, PT, PT, PT, UP2, 0x80, 0x8 ;  /* 0x000000000008781c */ /* 0x000fe20003f2f028 */
[----:B------:R-:W-:Y:S01]  /*13c0*/  HFMA2 R12, -RZ, RZ, 0, 0 ;  /* 0x00000000ff0c7431 */ /* 0x000fe200000001ff */
[----:B------:R-:W-:Y:S01]  /*13d0*/  ISETP.EQ.OR P4, PT, R2, RZ, P5 ;  /* 0x000000ff0200720c */ /* 0x000fe20002f82670 */
[----:B------:R-:W-:Y:S01]  /*13e0*/  IMAD.MOV.U32 R15, RZ, RZ, 0x1 ;  /* 0x00000001ff0f7424 */ /* 0x000fe200078e00ff */
[----:B------:R-:W-:Y:S01]  /*13f0*/  PLOP3.LUT P1, PT, P1, PT, PT, 0x8, 0x80 ;  /* 0x000000000080781c */ /* 0x000fe20000f2e170 */
[----:B------:R-:W-:Y:S01]  /*1400*/  IMAD.MOV.U32 R14, RZ, RZ, RZ ;  /* 0x000000ffff0e7224 */ /* 0x000fe200078e00ff */
[----:B------:R-:W-:Y:S01]  /*1410*/  MOV R8, 0x1 ;  /* 0x0000000100087802 */ /* 0x000fe20000000f00 */
[----:B------:R-:W4:Y:S01]  /*1420*/  LDC R0, c[0x0][0x374] ;  /* 0x0000dd00ff007b82 */ /* 0x000f220000000800 */
[----:B------:R-:W-:Y:S01]  /*1430*/  IMAD.MOV.U32 R10, RZ, RZ, RZ ;  /* 0x000000ffff0a7224 */ /* 0x000fe200078e00ff */
[----:B------:R-:W2:Y:S01]  /*1440*/  LDCU.64 UR22, c[0x0][0x348] ;  /* 0x00006900ff1677ac */ /* 0x000ea20008000a00 */
[----:B------:R-:W-:Y:S01]  /*1450*/  UMOV UR6, URZ ;  /* 0x000000ff00067c82 */ /* 0x000fe20008000000 */
[----:B-1----:R-:W-:-:S04]  /*1460*/  UIADD3 UR5, UPT, UPT, UR13, 0x7f, URZ ;  /* 0x0000007f0d057890 */ /* 0x002fc8000fffe0ff */
[----:B------:R-:W-:-:S04]  /*1470*/  USHF.R.S32.HI UR4, URZ, 0x1f, UR5 ;  /* 0x0000001fff047899 */ /* 0x000fc80008011405 */
[----:B------:R-:W-:-:S04]  /*1480*/  ULEA.HI UR4, UR4, UR5, URZ, 0x7 ;  /* 0x0000000504047291 */ /* 0x000fc8000f8f38ff */
[----:B------:R-:W-:Y:S02]  /*1490*/  USHF.R.S32.HI UR15, URZ, 0x7, UR4 ;  /* 0x00000007ff0f7899 */ /* 0x000fe40008011404 */
[----:B------:R-:W-:Y:S02]  /*14a0*/  UIADD3 UR4, UPT, UPT, UR13, -0x1, URZ ;  /* 0xffffffff0d047890 */ /* 0x000fe4000fffe0ff */
[----:B------:R-:W-:Y:S02]  /*14b0*/  UISETP.LT.U32.AND UP0, UPT, UR15, 0x3, UPT ;  /* 0x000000030f00788c */ /* 0x000fe4000bf01070 */
[----:B------:R-:W-:Y:S02]  /*14c0*/  UISETP.GE.U32.AND UP1, UPT, UR4, -0xff, UPT ;  /* 0xffffff010400788c */ /* 0x000fe4000bf26070 */
[----:B------:R-:W-:Y:S02]  /*14d0*/  USEL UR14, UR15, 0x3, UP0 ;  /* 0x000000030f0e7887 */ /* 0x000fe40008000000 */
[----:B------:R-:W-:-:S02]  /*14e0*/  UIADD3 UR13, UPT, UPT, UR13, 0xfe, URZ ;  /* 0x000000fe0d0d7890 */ /* 0x000fc4000fffe0ff */
[----:B------:R-:W-:Y:S02]  /*14f0*/  UIADD3 UR5, UPT, UPT, UR14, -0x1, URZ ;  /* 0xffffffff0e057890 */ /* 0x000fe4000fffe0ff */
[----:B------:R-:W-:-:S03]  /*1500*/  UIADD3 UR7, UPT, UPT, UR15, -UR14, URZ ;  /* 0x8000000e0f077290 */ /* 0x000fc6000fffe0ff */
[----:B------:R-:W-:-:S04]  /*1510*/  @UP1 UIADD3 UR5, UPT, UPT, UR14, URZ, URZ ;  /* 0x000000ff0e051290 */ /* 0x000fc8000fffe0ff */
[----:B--2---:R-:W-:-:S12]  /*1520*/  UIADD3 UR5, UPT, UPT, UR5, 0x1, URZ ;  /* 0x0000000105057890 */ /* 0x004fd8000fffe0ff */
.L_x_35:
[----:B------:R-:W-:Y:S01]  /*1530*/  UISETP.NE.AND UP0, UPT, UR37, URZ, UPT ;  /* 0x000000ff2500728c */ /* 0x000fe2000bf05270 */
[----:B------:R-:W1:Y:S08]  /*1540*/  S2UR UR37, SR_CgaCtaId ;  /* 0x00000000002579c3 */ /* 0x000e700000008800 */
[----:B------:R-:W-:Y:S05]  /*1550*/  BRA.U UP0, `(.L_x_18) ;  /* 0x0000000100347547 */ /* 0x000fea000b800000 */
[----:B------:R-:W2:Y:S01]  /*1560*/  S2R R2, SR_CgaCtaId ;  /* 0x0000000000027919 */ /* 0x000ea20000008800 */
[----:B------:R-:W-:-:S04]  /*1570*/  MOV R3, 0x400 ;  /* 0x0000040000037802 */ /* 0x000fc80000000f00 */
[----:B--2---:R-:W-:Y:S02]  /*1580*/  LEA R3, R2, R3, 0x18 ;  /* 0x0000000302037211 */ /* 0x004fe400078ec0ff */
[----:B------:R-:W-:-:S03]  /*1590*/  SHF.L.U32 R2, R8, 0x1f, RZ ;  /* 0x0000001f08027819 */ /* 0x000fc600000006ff */
[----:B------:R-:W-:-:S04]  /*15a0*/  IMAD R3, R10, 0x8, R3 ;  /* 0x000000080a037824 */ /* 0x000fc800078e0203 */
[----:B------:R-:W2:Y:S02]  /*15b0*/  SYNCS.PHASECHK.TRANS64.TRYWAIT P0, [R3+URZ+0xf0], R2 ;  /* 0x0000f002030075a7 */ /* 0x000ea400080011ff */
[----:B--2---:R-:W-:Y:S05]  /*15c0*/  @!P0 BRA `(.L_x_19) ;  /* 0x0000006800c08947 */ /* 0x004fea0003800000 */
.L_x_130:
[----:B------:R-:W-:Y:S01]  /*15d0*/  VIADD R10, R10, 0x1 ;  /* 0x000000010a0a7836 */ /* 0x000fe20000000000 */
[----:B------:R2:W-:Y:S04]  /*15e0*/  SYNCS.ARRIVE.TRANS64.A1T0 RZ, [R3+URZ+0xe0], RZ ;  /* 0x0000e0ff03ff79a7 */ /* 0x0005e800081000ff */
[----:B------:R-:W-:-:S04]  /*15f0*/  ISETP.NE.AND P0, PT, R10, 0x2, PT ;  /* 0x000000020a00780c */ /* 0x000fc80003f05270 */
[----:B------:R-:W-:Y:S02]  /*1600*/  SEL R10, R10, RZ, P0 ;  /* 0x000000ff0a0a7207 */ /* 0x000fe40000000000 */
[----:B--2---:R-:W-:-:S04]  /*1610*/  SEL R3, RZ, 0x1, P0 ;  /* 0x00000001ff037807 */ /* 0x004fc80000000000 */
[----:B------:R-:W-:-:S07]  /*1620*/  LOP3.LUT R8, R8, R3, RZ, 0x3c, !PT ;  /* 0x0000000308087212 */ /* 0x000fce00078e3cff */
.L_x_18:
[----:B------:R-:W-:Y:S01]  /*1630*/  UMOV UR4, 0x400 ;  /* 0x0000040000047882 */ /* 0x000fe20000000000 */
[----:B------:R-:W-:Y:S01]  /*1640*/  SHF.L.U32 R2, R15, 0x1f, RZ ;  /* 0x0000001f0f027819 */ /* 0x000fe200000006ff */
[----:B-1----:R-:W-:Y:S01]  /*1650*/  ULEA UR4, UR37, UR4, 0x18 ;  /* 0x0000000425047291 */ /* 0x002fe2000f8ec0ff */
[----:B------:R-:W-:Y:S01]  /*1660*/  R2UR UR35, R21 ;  /* 0x00000000152372ca */ /* 0x000fe200000e0000 */
[----:B------:R-:W-:Y:S01]  /*1670*/  UISETP.GE.U32.AND UP0, UPT, UR13, 0xff, UPT ;  /* 0x000000ff0d00788c */ /* 0x000fe2000bf06070 */
[----:B------:R-:W-:Y:S01]  /*1680*/  R2UR UR19, R20 ;  /* 0x00000000141372ca */ /* 0x000fe200000e0000 */
[----:B------:R-:W-:Y:S01]  /*1690*/  ULEA UR8, UR6, UR4, 0x3 ;  /* 0x0000000406087291 */ /* 0x000fe2000f8e18ff */
[----:B------:R-:W-:-:S08]  /*16a0*/  UMOV UR29, URZ ;  /* 0x000000ff001d7c82 */ /* 0x000fd00008000000 */
[----:B------:R1:W2:Y:S01]  /*16b0*/  SYNCS.PHASECHK.TRANS64.TRYWAIT P0, [UR8+0x18], R2 ;  /* 0x00001802ff0075a7 */ /* 0x0002a20008001108 */
[----:B------:R-:W-:Y:S02]  /*16c0*/  USHF.L.U32 UR35, UR35, 0x6, URZ ;  /* 0x0000000623237899 */ /* 0x000fe400080006ff */
[----:B------:R-:W-:Y:S01]  /*16d0*/  USHF.L.U32 UR19, UR19, 0x7, URZ ;  /* 0x0000000713137899 */ /* 0x000fe200080006ff */
[----:B------:R-:W-:Y:S11]  /*16e0*/  BRA.U !UP0, `(.L_x_20) ;  /* 0x0000000108d87547 */ /* 0x000ff6000b800000 */
[----:B------:R-:W-:Y:S01]  /*16f0*/  UMOV UR21, URZ ;  /* 0x000000ff00157c82 */ /* 0x000fe20008000000 */
[----:B------:R-:W-:-:S05]  /*1700*/  UMOV UR42, UR6 ;  /* 0x00000006002a7c82 */ /* 0x000fca0008000000 */
.L_x_25:
[----:B-1----:R-:W-:Y:S01]  /*1710*/  ULEA UR33, UR42, UR4, 0x3 ;  /* 0x000000042a217291 */ /* 0x002fe2000f8e18ff */
[----:B--2---:R-:W-:Y:S01]  /*1720*/  @!P5 MOV R3, 0xc000 ;  /* 0x0000c0000003d802 */ /* 0x004fe20000000f00 */
[----:B--2---:R-:W-:Y:S10]  /*1730*/  @P0 BRA `(.L_x_21) ;  /* 0x00000000000c0947 */ /* 0x004ff40003800000 */
[----:B------:R-:W-:-:S04]  /*1740*/  SHF.L.U32 R5, R15, 0x1f, RZ ;  /* 0x0000001f0f057819 */ /* 0x000fc800000006ff */
[----:B------:R-:W2:Y:S02]  /*1750*/  SYNCS.PHASECHK.TRANS64.TRYWAIT P0, [UR33+0x18], R5 ;  /* 0x00001805ff0075a7 */ /* 0x000ea40008001121 */
[----:B--2---:R-:W-:Y:S05]  /*1760*/  @!P0 BRA `(.L_x_22) ;  /* 0x00000068006c8947 */ /* 0x004fea0003800000 */
.L_x_21:
[----:B------:R2:W-:Y:S01]  /*1770*/  @!P5 SYNCS.ARRIVE.TRANS64 RZ, [UR33], R3 ;  /* 0x00000003ffffd9a7 */ /* 0x0005e20008000021 */
[----:B------:R-:W-:Y:S04]  /*1780*/  BSSY.RECONVERGENT B0, `(.L_x_23) ;  /* 0x0000003000007945 */ /* 0x000fe80003800200 */
[----:B------:R-:W-:Y:S05]  /*1790*/  @P4 BRA `(.L_x_24) ;  /* 0x0000000000044947 */ /* 0x000fea0003800000 */
[----:B------:R-:W-:Y:S05]  /*17a0*/  BPT.TRAP 0x1 ;  /* 0x000000040000795c */ /* 0x000fea0000300000 */
.L_x_24:
[----:B------:R-:W-:Y:S05]  /*17b0*/  BSYNC.RECONVERGENT B0 ;  /* 0x0000000000007941 */ /* 0x000fea0003800200 */
.L_x_23:
[----:B------:R-:W-:Y:S02]  /*17c0*/  UIADD3 UR6, UPT, UPT, UR42, 0x1, URZ ;  /* 0x000000012a067890 */ /* 0x000fe4000fffe0ff */
[----:B------:R-:W-:Y:S02]  /*17d0*/  ULEA UR24, UR42, UR4, 0xe ;  /* 0x000000042a187291 */ /* 0x000fe4000f8e70ff */
[----:B------:R-:W-:Y:S02]  /*17e0*/  UISETP.NE.AND UP0, UPT, UR6, 0x3, UPT ;  /* 0x000000030600788c */ /* 0x000fe4000bf05270 */
[----:B------:R-:W-:Y:S02]  /*17f0*/  UIADD3 UR40, UP1, UPT, UR22, 0x80, URZ ;  /* 0x0000008016287890 */ /* 0x000fe4000ff3e0ff */
[----:B------:R-:W-:Y:S02]  /*1800*/  USEL UR9, URZ, 0x1, UP0 ;  /* 0x00000001ff097887 */ /* 0x000fe40008000000 */
[----:B------:R-:W-:-:S02]  /*1810*/  USEL UR6, UR6, URZ, UP0 ;  /* 0x000000ff06067287 */ /* 0x000fc40008000000 */
[----:B------:R-:W-:Y:S02]  /*1820*/  USHF.L.U32 UR34, UR21, 0x7, URZ ;  /* 0x0000000715227899 */ /* 0x000fe400080006ff */
[----:B------:R-:W-:Y:S01]  /*1830*/  ULEA UR8, UR6, UR4, 0x3 ;  /* 0x0000000406087291 */ /* 0x000fe2000f8e18ff */
[----:B------:R-:W-:Y:S01]  /*1840*/  LOP3.LUT R15, R15, UR9, RZ, 0x3c, !PT ;  /* 0x000000090f0f7c12 */ /* 0x000fe2000f8e3cff */
[----:B------:R-:W-:Y:S02]  /*1850*/  UIADD3 UR38, UP0, UPT, UR22, 0x180, URZ ;  /* 0x0000018016267890 */ /* 0x000fe4000ff1e0ff */
[----:B------:R-:W-:Y:S01]  /*1860*/  UIADD3.X UR41, UPT, UPT, URZ, UR23, URZ, UP1, !UPT ;  /* 0x00000017ff297290 */ /* 0x000fe20008ffe4ff */
[----:B-1----:R-:W-:Y:S01]  /*1870*/  SHF.L.U32 R2, R15, 0x1f, RZ ;  /* 0x0000001f0f027819 */ /* 0x002fe200000006ff */
[----:B------:R-:W-:Y:S02]  /*1880*/  UIADD3 UR32, UPT, UPT, UR24, 0x4400, URZ ;  /* 0x0000440018207890 */ /* 0x000fe4000fffe0ff */
[----:B------:R-:W-:Y:S01]  /*1890*/  UIADD3 UR26, UPT, UPT, UR34, 0x40, URZ ;  /* 0x00000040221a7890 */ /* 0x000fe2000fffe0ff */
[----:B------:R1:W1:Y:S01]  /*18a0*/  SYNCS.PHASECHK.TRANS64.TRYWAIT P0, [UR8+0x18], R2 ;  /* 0x00001802ff0075a7 */ /* 0x0002620008001108 */
[----:B------:R-:W-:-:S02]  /*18b0*/  ULEA UR8, UR42, UR4, 0xf ;  /* 0x000000042a087291 */ /* 0x000fc4000f8e78ff */
[----:B------:R-:W-:Y:S02]  /*18c0*/  UIADD3 UR24, UPT, UPT, UR24, 0x6400, URZ ;  /* 0x0000640018187890 */ /* 0x000fe4000fffe0ff */
[----:B------:R-:W-:Y:S02]  /*18d0*/  UIADD3.X UR39, UPT, UPT, URZ, UR23, URZ, UP0, !UPT ;  /* 0x00000017ff277290 */ /* 0x000fe400087fe4ff */
[----:B------:R-:W-:Y:S02]  /*18e0*/  UIADD3 UR16, UPT, UPT, UR8, 0x10400, URZ ;  /* 0x0001040008107890 */ /* 0x000fe4000fffe0ff */
[----:B------:R-:W-:Y:S01]  /*18f0*/  UIADD3 UR8, UPT, UPT, UR8, 0x14400, URZ ;  /* 0x0001440008087890 */ /* 0x000fe2000fffe0ff */
[----:B------:R-:W-:Y:S01]  /*1900*/  UMOV UR30, 0x0 ;  /* 0x00000000001e7882 */ /* 0x000fe20000000000 */
[----:B------:R-:W-:Y:S01]  /*1910*/  UMOV UR31, 0x10000000 ;  /* 0x10000000001f7882 */ /* 0x000fe20000000000 */
[----:B------:R-:W-:Y:S01]  /*1920*/  UMOV UR25, UR33 ;  /* 0x0000002100197c82 */ /* 0x000fe20008000000 */
[----:B------:R-:W-:Y:S01]  /*1930*/  UMOV UR27, UR35 ;  /* 0x00000023001b7c82 */ /* 0x000fe20008000000 */
[----:B------:R-:W-:Y:S01]  /*1940*/  UMOV UR28, UR36 ;  /* 0x00000024001c7c82 */ /* 0x000fe20008000000 */
[----:B------:R-:W-:Y:S01]  /*1950*/  UMOV UR17, UR33 ;  /* 0x0000002100117c82 */ /* 0x000fe20008000000 */
[----:B------:R-:W-:Y:S01]  /*1960*/  UMOV UR20, UR36 ;  /* 0x0000002400147c82 */ /* 0x000fe20008000000 */
[----:B------:R-:W-:Y:S01]  /*1970*/  UMOV UR18, UR34 ;  /* 0x0000002200127c82 */ /* 0x000fe20008000000 */
[----:B------:R1:W-:Y:S01]  /*1980*/  UTMALDG.3D [UR32], [UR40], desc[UR30] ;  /* 0x00001e20280075b4 */ /* 0x0003e20008011000 */
[----:B------:R-:W-:Y:S01]  /*1990*/  UMOV UR11, UR19 ;  /* 0x00000013000b7c82 */ /* 0x000fe20008000000 */
[----:B------:R-:W-:Y:S01]  /*19a0*/  UMOV UR12, UR36 ;  /* 0x00000024000c7c82 */ /* 0x000fe20008000000 */
[----:B------:R-:W-:Y:S01]  /*19b0*/  UMOV UR9, UR33 ;  /* 0x0000002100097c82 */ /* 0x000fe20008000000 */
[----:B------:R-:W-:Y:S01]  /*19c0*/  UMOV UR10, UR26 ;  /* 0x0000001a000a7c82 */ /* 0x000fe20008000000 */
[----:B------:R-:W-:Y:S01]  /*19d0*/  UIADD3 UR21, UPT, UPT, UR21, 0x1, URZ ;  /* 0x0000000115157890 */ /* 0x000fe2000fffe0ff */
[----:B------:R-:W-:Y:S01]  /*19e0*/  UMOV UR29, UR5 ;  /* 0x00000005001d7c82 */ /* 0x000fe20008000000 */
[----:B------:R1:W-:Y:S02]  /*19f0*/  UTMALDG.3D [UR24], [UR40], desc[UR30] ;  /* 0x00001e18280075b4 */ /* 0x0003e40008011000 */
[----:B------:R-:W-:Y:S01]  /*1a00*/  UISETP.NE.AND UP0, UPT, UR21, UR5, UPT ;  /* 0x000000051500728c */ /* 0x000fe2000bf05270 */
[----:B------:R-:W-:Y:S01]  /*1a10*/  UMOV UR42, UR6 ;  /* 0x00000006002a7c82 */ /* 0x000fe20008000000 */
[----:B------:R1:W-:Y:S01]  /*1a20*/  UTMALDG.3D [UR16], [UR38], desc[UR30] ;  /* 0x00001e10260075b4 */ /* 0x0003e20008011000 */
[----:B------:R1:W-:Y:S06]  /*1a30*/  UTMALDG.3D [UR8], [UR38], desc[UR30] ;  /* 0x00001e08260075b4 */ /* 0x0003ec0008011000 */
[----:B------:R-:W-:Y:S05]  /*1a40*/  BRA.U UP0, `(.L_x_25) ;  /* 0xfffffffd00307547 */ /* 0x000fea000b83ffff */
.L_x_20:
[----:B-1----:R-:W-:Y:S01]  /*1a50*/  ULEA UR8, UR6, UR4, 0x3 ;  /* 0x0000000406087291 */ /* 0x002fe2000f8e18ff */
[----:B------:R-:W-:Y:S01]  /*1a60*/  SHF.L.U32 R2, R15, 0x1f, RZ ;  /* 0x0000001f0f027819 */ /* 0x000fe200000006ff */
[----:B------:R-:W-:Y:S01]  /*1a70*/  @!P1 SYNCS.ARRIVE.TRANS64.A1T0 RZ, [UR4+0x78], RZ ;  /* 0x000078ffffff99a7 */ /* 0x000fe20008100004 */
[----:B------:R-:W-:-:S06]  /*1a80*/  UISETP.GT.AND UP0, UPT, UR15, UR14, UPT ;  /* 0x0000000e0f00728c */ /* 0x000fcc000bf04270 */
[----:B--2---:R1:W2:Y:S03]  /*1a90*/  SYNCS.PHASECHK.TRANS64.TRYWAIT P0, [UR8+0x18], R2 ;  /* 0x00001802ff0075a7 */ /* 0x0042a60008001108 */
[----:B------:R-:W-:Y:S05]  /*1aa0*/  BRA.U !UP0, `(.L_x_26) ;  /* 0x0000000108d47547 */ /* 0x000fea000b800000 */
[----:B------:R-:W-:Y:S01]  /*1ab0*/  UIADD3 UR21, UPT, UPT, UR7, UR29, URZ ;  /* 0x0000001d07157290 */ /* 0x000fe2000fffe0ff */
[----:B------:R-:W-:-:S11]  /*1ac0*/  UMOV UR42, UR6 ;  /* 0x00000006002a7c82 */ /* 0x000fd60008000000 */
.L_x_31:
[----:B-1----:R-:W-:Y:S01]  /*1ad0*/  ULEA UR33, UR42, UR4, 0x3 ;  /* 0x000000042a217291 */ /* 0x002fe2000f8e18ff */
[----:B--2---:R-:W-:Y:S01]  /*1ae0*/  @!P5 MOV R3, 0xc000 ;  /* 0x0000c0000003d802 */ /* 0x004fe20000000f00 */
[----:B--2---:R-:W-:Y:S10]  /*1af0*/  @P0 BRA `(.L_x_27) ;  /* 0x00000000000c0947 */ /* 0x004ff40003800000 */
[----:B------:R-:W-:-:S04]  /*1b00*/  SHF.L.U32 R5, R15, 0x1f, RZ ;  /* 0x0000001f0f057819 */ /* 0x000fc800000006ff */
[----:B------:R-:W2:Y:S02]  /*1b10*/  SYNCS.PHASECHK.TRANS64.TRYWAIT P0, [UR33+0x18], R5 ;  /* 0x00001805ff0075a7 */ /* 0x000ea40008001121 */
[----:B--2---:R-:W-:Y:S05]  /*1b20*/  @!P0 BRA `(.L_x_28) ;  /* 0x0000006400948947 */ /* 0x004fea0003800000 */
.L_x_27:
[----:B------:R2:W-:Y:S01]  /*1b30*/  @!P5 SYNCS.ARRIVE.TRANS64 RZ, [UR33], R3 ;  /* 0x00000003ffffd9a7 */ /* 0x0005e20008000021 */
[----:B------:R-:W-:Y:S04]  /*1b40*/  BSSY.RECONVERGENT B0, `(.L_x_29) ;  /* 0x0000003000007945 */ /* 0x000fe80003800200 */
[----:B------:R-:W-:Y:S05]  /*1b50*/  @P4 BRA `(.L_x_30) ;  /* 0x0000000000044947 */ /* 0x000fea0003800000 */
[----:B------:R-:W-:Y:S05]  /*1b60*/  BPT.TRAP 0x1 ;  /* 0x000000040000795c */ /* 0x000fea0000300000 */
.L_x_30:
[----:B------:R-:W-:Y:S05]  /*1b70*/  BSYNC.RECONVERGENT B0 ;  /* 0x0000000000007941 */ /* 0x000fea0003800200 */
.L_x_29:
        /* <DEDUP_REMOVED lines=32> */
[----:B------:R-:W-:Y:S01]  /*1d80*/  UMOV UR10, UR26 ;  /* 0x0000001a000a7c82 */ /* 0x000fe20008000000 */
[----:B------:R-:W-:Y:S01]  /*1d90*/  UIADD3 UR29, UPT, UPT, UR29, 0x1, URZ ;  /* 0x000000011d1d7890 */ /* 0x000fe2000fffe0ff */
[----:B------:R1:W-:Y:S01]  /*1da0*/  UTMALDG.3D [UR24], [UR40], desc[UR30] ;  /* 0x00001e18280075b4 */ /* 0x0003e20008011000 */
[----:B------:R-:W-:-:S02]  /*1db0*/  UMOV UR42, UR6 ;  /* 0x00000006002a7c82 */ /* 0x000fc40008000000 */
[----:B------:R-:W-:Y:S01]  /*1dc0*/  UISETP.NE.AND UP0, UPT, UR29, UR21, UPT ;  /* 0x000000151d00728c */ /* 0x000fe2000bf05270 */
[----:B------:R1:W-:Y:S01]  /*1dd0*/  UTMALDG.3D [UR16], [UR38], desc[UR30] ;  /* 0x00001e10260075b4 */ /* 0x0003e20008011000 */
[----:B------:R1:W-:Y:S07]  /*1de0*/  UTMALDG.3D [UR8], [UR38], desc[UR30] ;  /* 0x00001e08260075b4 */ /* 0x0003ee0008011000 */
[----:B------:R-:W-:Y:S05]  /*1df0*/  BRA.U UP0, `(.L_x_31) ;  /* 0xfffffffd00347547 */ /* 0x000fea000b83ffff */
.L_x_26:
[----:B-1----:R-:W-:Y:S01]  /*1e00*/  LEA R2, R14, UR4, 0x3 ;  /* 0x000000040e027c11 */ /* 0x002fe2000f8e18ff */
[----:B------:R-:W-:Y:S01]  /*1e10*/  NOP ;  /* 0x0000000000007918 */ /* 0x000fe20000000000 */
[----:B--2---:R-:W-:Y:S02]  /*1e20*/  SHF.L.U32 R3, R12, 0x1f, RZ ;  /* 0x0000001f0c037819 */ /* 0x004fe400000006ff */
[----:B------:R-:W-:Y:S02]  /*1e30*/  LEA R4, R14, UR4, 0x4 ;  /* 0x000000040e047c11 */ /* 0x000fe4000f8e20ff */
[----:B------:R-:W1:Y:S02]  /*1e40*/  SYNCS.PHASECHK.TRANS64.TRYWAIT P0, [R2+URZ+0x80], R3 ;  /* 0x00008003020075a7 */ /* 0x000e6400080011ff */
[----:B-1----:R-:W-:Y:S05]  /*1e50*/  @!P0 BRA `(.L_x_32) ;  /* 0x0000006000e08947 */ /* 0x002fea0003800000 */
.L_x_133:
[----:B------:R-:W2:Y:S01]  /*1e60*/  LDS.128 R4, [R4+0x110] ;  /* 0x0001100004047984 */ /* 0x000ea20000000c00 */
[----:B---3--:R-:W-:Y:S01]  /*1e70*/  ISETP.GE.AND P0, PT, R26, 0x1, PT ;  /* 0x000000011a00780c */ /* 0x008fe20003f06270 */
[----:B-1----:R-:W-:Y:S01]  /*1e80*/  VIADD R2, R2, 0x90 ;  /* 0x0000009002027836 */ /* 0x002fe20000000000 */
[----:B------:R-:W-:Y:S01]  /*1e90*/  @!PT LDS RZ, [RZ] ;  /* 0x00000000fffff984 */ /* 0x000fe20000000800 */
[----:B------:R-:W-:Y:S01]  /*1ea0*/  @!PT LDS RZ, [RZ] ;  /* 0x00000000fffff984 */ /* 0x000fe20000000800 */
[----:B------:R-:W-:Y:S01]  /*1eb0*/  @!PT LDS RZ, [RZ] ;  /* 0x00000000fffff984 */ /* 0x000fe20000000800 */
[----:B------:R-:W-:Y:S01]  /*1ec0*/  @!PT LDS RZ, [RZ] ;  /* 0x00000000fffff984 */ /* 0x000fe20000000800 */
[----:B------:R1:W-:Y:S06]  /*1ed0*/  MEMBAR.ALL.CTA ;  /* 0x0000000000007992 */ /* 0x0003ec0000008000 */
[----:B-1----:R-:W1:Y:S01]  /*1ee0*/  FENCE.VIEW.ASYNC.S ;  /* 0x00000000000073c6 */ /* 0x002e620000000000 */
[----:B------:R-:W-:-:S04]  /*1ef0*/  PRMT R2, RZ, 0x654, R2 ;  /* 0x00000654ff027816 */ /* 0x000fc80000000002 */
[----:B-1----:R1:W-:Y:S01]  /*1f00*/  SYNCS.ARRIVE.TRANS64.RED.A1T0 RZ, [R2+URZ], RZ ;  /* 0x000000ff02ff79a7 */ /* 0x0023e200081004ff */
[----:B--2---:R-:W-:-:S13]  /*1f10*/  LOP3.LUT P2, RZ, R6, 0x1, RZ, 0xc0, !PT ;  /* 0x0000000106ff7812 */ /* 0x004fda000784c0ff */
[----:B------:R-:W-:Y:S01]  /*1f20*/  @P2 SHF.R.U32.HI R3, RZ, 0x10, R5 ;  /* 0x00000010ff032819 */ /* 0x000fe20000011605 */
[----:B------:R-:W-:Y:S01]  /*1f30*/  VOTEU.ANY UP0, P2 ;  /* 0x0000000000ff7886 */ /* 0x000fe20001000100 */
[----:B------:R-:W-:Y:S02]  /*1f40*/  @P2 MOV R13, R4 ;  /* 0x00000004000d2202 */ /* 0x000fe40000000f00 */
[----:B------:R-:W-:Y:S02]  /*1f50*/  @P2 R2UR.BROADCAST UR8, R3 ;  /* 0x00000000030822ca */ /* 0x000fe400008e0000 */
[----:B------:R-:W-:-:S11]  /*1f60*/  @P2 LOP3.LUT R11, R5, 0xffff, RZ, 0xc0, !PT ;  /* 0x0000ffff050b2812 */ /* 0x000fd600078ec0ff */
[----:B------:R-:W-:Y:S01]  /*1f70*/  @UP0 UMOV UR36, UR8 ;  /* 0x0000000800240c82 */ /* 0x000fe20008000000 */
[----:B-1----:R-:W-:Y:S05]  /*1f80*/  @!P0 BRA `(.L_x_33) ;  /* 0x0000000000b88947 */ /* 0x002fea0003800000 */
[----:B------:R-:W4:Y:S01]  /*1f90*/  LDC.64 R4, c[0x0][0xb18] ;  /* 0x0002c600ff047b82 */ /* 0x000f220000000a00 */
[----:B------:R-:W-:-:S07]  /*1fa0*/  ISETP.NE.AND P3, PT, R26, 0x1, PT ;  /* 0x000000011a00780c */ /* 0x000fce0003f65270 */
[----:B------:R-:W1:Y:S08]  /*1fb0*/  LDC.64 R6, c[0x0][0xb10] ;  /* 0x0002c400ff067b82 */ /* 0x000e700000000a00 */
[----:B------:R-:W2:Y:S08]  /*1fc0*/  LDC R16, c[0x0][0xb20] ;  /* 0x0002c800ff107b82 */ /* 0x000eb00000000800 */
[----:B------:R-:W3:Y:S01]  /*1fd0*/  LDC R18, c[0x0][0xb0c] ;  /* 0x0002c300ff127b82 */ /* 0x000ee20000000800 */
[----:B----4-:R-:W-:Y:S01]  /*1fe0*/  IMAD.HI.U32 R17, R0, R5, RZ ;  /* 0x0000000500117227 */ /* 0x010fe200078e00ff */
[----:B------:R-:W-:-:S03]  /*1ff0*/  ISETP.NE.AND P0, PT, R4, 0x1, PT ;  /* 0x000000010400780c */ /* 0x000fc60003f05270 */
[----:B------:R-:W-:-:S03]  /*2000*/  IMAD.HI.U32 R5, R11, R5, RZ ;  /* 0x000000050b057227 */ /* 0x000fc600078e00ff */
[----:B------:R-:W4:Y:S01]  /*2010*/  LDC.64 R2, c[0x0][0xb28] ;  /* 0x0002ca00ff027b82 */ /* 0x000f220000000a00 */
[----:B-1----:R-:W-:-:S04]  /*2020*/  IMAD.HI.U32 R20, R9, R6, RZ ;  /* 0x0000000609147227 */ /* 0x002fc800078e00ff */
[----:B------:R-:W-:Y:S01]  /*2030*/  IMAD.HI.U32 R22, R13, R6, RZ ;  /* 0x000000060d167227 */ /* 0x000fe200078e00ff */
[----:B------:R-:W-:Y:S02]  /*2040*/  SHF.R.U32.HI R20, RZ, R7, R20 ;  /* 0x00000007ff147219 */ /* 0x000fe40000011614 */
[-C--:B--2---:R-:W-:Y:S02]  /*2050*/  SHF.R.U32.HI R17, RZ, R16.reuse, R17 ;  /* 0x00000010ff117219 */ /* 0x084fe40000011611 */
[----:B------:R-:W-:Y:S02]  /*2060*/  SHF.R.U32.HI R16, RZ, R16, R5 ;  /* 0x00000010ff107219 */ /* 0x000fe40000011605 */
[----:B------:R-:W-:Y:S02]  /*2070*/  SEL R17, R0, R17, !P0 ;  /* 0x0000001100117207 */ /* 0x000fe40004000000 */
[----:B------:R-:W-:Y:S02]  /*2080*/  SHF.R.U32.HI R22, RZ, R7, R22 ;  /* 0x00000007ff167219 */ /* 0x000fe40000011616 */
[----:B---3--:R-:W-:-:S02]  /*2090*/  ISETP.NE.AND P1, PT, R18, 0x1, PT ;  /* 0x000000011200780c */ /* 0x008fc40003f25270 */
[----:B------:R-:W-:Y:S02]  /*20a0*/  SEL R5, R11, R16, !P0 ;  /* 0x000000100b057207 */ /* 0x000fe40004000000 */
[----:B------:R-:W-:Y:S02]  /*20b0*/  SEL R19, R9, R20, !P1 ;  /* 0x0000001409137207 */ /* 0x000fe40004800000 */
[----:B------:R-:W-:Y:S01]  /*20c0*/  SEL R7, R13, R22, !P1 ;  /* 0x000000160d077207 */ /* 0x000fe20004800000 */
[----:B----4-:R-:W-:-:S04]  /*20d0*/  IMAD.HI.U32 R20, R17, R2, RZ ;  /* 0x0000000211147227 */ /* 0x010fc800078e00ff */
[----:B------:R-:W-:Y:S01]  /*20e0*/  IMAD.HI.U32 R6, R19, R2, RZ ;  /* 0x0000000213067227 */ /* 0x000fe200078e00ff */
[----:B------:R-:W-:-:S04]  /*20f0*/  @P3 SHF.R.U32.HI R17, RZ, R3, R20 ;  /* 0x00000003ff113219 */ /* 0x000fc80000011614 */
        /* <DEDUP_REMOVED lines=8> */
[----:B------:R-:W-:-:S04]  /*2180*/  @!P0 IMAD.HI.U32 R16, R7, R2, RZ ;  /* 0x0000000207108227 */ /* 0x000fc800078e00ff */
[----:B------:R-:W-:Y:S01]  /*2190*/  IMAD.MOV R2, RZ, RZ, -R6 ;  /* 0x000000ffff027224 */ /* 0x000fe200078e0a06 */
[----:B------:R-:W-:-:S03]  /*21a0*/  @!P0 SHF.R.U32.HI R16, RZ, R3, R16 ;  /* 0x00000003ff108219 */ /* 0x000fc60000011610 */
[----:B------:R-:W-:Y:S01]  /*21b0*/  IMAD R2, R26, R2, R5 ;  /* 0x000000021a027224 */ /* 0x000fe200078e0205 */
[----:B------:R-:W-:Y:S02]  /*21c0*/  @!P0 SEL R3, R7, R16, !P3 ;  /* 0x0000001007038207 */ /* 0x000fe40005800000 */
[----:B------:R-:W-:-:S03]  /*21d0*/  IADD3 R16, PT, PT, -R5, RZ, RZ ;  /* 0x000000ff05107210 */ /* 0x000fc60007ffe1ff */
[--C-:B------:R-:W-:Y:S02]  /*21e0*/  @!P0 IMAD.IADD R6, R6, 0x1, -R3.reuse ;  /* 0x0000000106068824 */ /* 0x100fe400078e0a03 */
[----:B------:R-:W-:Y:S01]  /*21f0*/  @!P0 IMAD R3, R2, R19, R3 ;  /* 0x0000001302038224 */ /* 0x000fe200078e0203 */
[----:B------:R-:W-:Y:S01]  /*2200*/  IADD3 R2, PT, PT, -R7, RZ, RZ ;  /* 0x000000ff07027210 */ /* 0x000fe20007ffe1ff */
[----:B------:R-:W-:Y:S02]  /*2210*/  @!P0 IMAD R5, R26, R6, R7 ;  /* 0x000000061a058224 */ /* 0x000fe400078e0207 */
[----:B------:R-:W-:Y:S02]  /*2220*/  IMAD R11, R4, R16, R11 ;  /* 0x00000010040b7224 */ /* 0x000fe400078e020b */
[----:B------:R-:W-:Y:S02]  /*2230*/  @!P0 IMAD.MOV.U32 R7, RZ, RZ, R3 ;  /* 0x000000ffff078224 */ /* 0x000fe400078e0003 */
[----:B------:R-:W-:-:S02]  /*2240*/  IMAD R2, R18, R2, R13 ;  /* 0x0000000212027224 */ /* 0x000fc400078e020d */
[----:B------:R-:W-:Y:S02]  /*2250*/  IMAD R11, R5, R4, R11 ;  /* 0x00000004050b7224 */ /* 0x000fe400078e020b */
[----:B------:R-:W-:Y:S02]  /*2260*/  IMAD R13, R7, R18, R2 ;  /* 0x00000012070d7224 */ /* 0x000fe400078e0202 */
.L_x_33:
[----:B------:R-:W1:Y:S02]  /*2270*/  LDCU UR8, c[0x0][0xb30] ;  /* 0x00016600ff0877ac */ /* 0x000e640008000800 */
[----:B-1----:R-:W-:-:S09]  /*2280*/  UISETP.NE.AND UP0, UPT, UR8, 0x1, UPT ;  /* 0x000000010800788c */ /* 0x002fd2000bf05270 */
[----:B------:R-:W-:Y:S05]  /*2290*/  BRA.U UP0, `(.L_x_34) ;  /* 0x0000000100407547 */ /* 0x000fea000b800000 */
[----:B------:R-:W1:Y:S08]  /*22a0*/  LDC.64 R4, c[0x0][0xb10] ;  /* 0x0002c400ff047b82 */ /* 0x000e700000000a00 */
[----:B------:R-:W2:Y:S08]  /*22b0*/  LDC.64 R2, c[0x0][0xb18] ;  /* 0x0002c600ff027b82 */ /* 0x000eb00000000a00 */
[----:B------:R-:W3:Y:S08]  /*22c0*/  LDC R6, c[0x0][0xb20] ;  /* 0x0002c800ff067b82 */ /* 0x000ef00000000800 */
[----:B------:R-:W4:Y:S01]  /*22d0*/  LDC R16, c[0x0][0xb0c] ;  /* 0x0002c300ff107b82 */ /* 0x000f220000000800 */
[----:B-1----:R-:W-:-:S05]  /*22e0*/  IMAD.HI.U32 R4, R13, R4, RZ ;  /* 0x000000040d047227 */ /* 0x002fca00078e00ff */
[----:B------:R-:W-:Y:S01]  /*22f0*/  SHF.R.U32.HI R4, RZ, R5, R4 ;  /* 0x00000005ff047219 */ /* 0x000fe20000011604 */
[----:B--2---:R-:W-:Y:S01]  /*2300*/  IMAD.HI.U32 R3, R11, R3, RZ ;  /* 0x000000030b037227 */ /* 0x004fe200078e00ff */
[----:B------:R-:W-:-:S04]  /*2310*/  ISETP.NE.AND P0, PT, R2, 0x1, PT ;  /* 0x000000010200780c */ /* 0x000fc80003f05270 */
[----:B---3--:R-:W-:-:S04]  /*2320*/  SHF.R.U32.HI R6, RZ, R6, R3 ;  /* 0x00000006ff067219 */ /* 0x008fc80000011603 */
[----:B------:R-:W-:Y:S02]  /*2330*/  SEL R3, R11, R6, !P0 ;  /* 0x000000060b037207 */ /* 0x000fe40004000000 */
[----:B----4-:R-:W-:-:S04]  /*2340*/  ISETP.NE.AND P1, PT, R16, 0x1, PT ;  /* 0x000000011000780c */ /* 0x010fc80003f25270 */
[----:B------:R-:W-:-:S05]  /*2350*/  SEL R4, R13, R4, !P1 ;  /* 0x000000040d047207 */ /* 0x000fca0004800000 */
[----:B------:R-:W-:Y:S02]  /*2360*/  IMAD.IADD R5, R3, 0x1, -R4 ;  /* 0x0000000103057824 */ /* 0x000fe400078e0a04 */
[----:B------:R-:W-:Y:S02]  /*2370*/  IMAD.IADD R3, R4, 0x1, -R3 ;  /* 0x0000000104037824 */ /* 0x000fe400078e0a03 */
[----:B------:R-:W-:Y:S02]  /*2380*/  IMAD R13, R5, R16, R13 ;  /* 0x00000010050d7224 */ /* 0x000fe400078e020d */
[----:B------:R-:W-:-:S07]  /*2390*/  IMAD R11, R3, R2, R11 ;  /* 0x00000002030b7224 */ /* 0x000fce00078e020b */
.L_x_34:
[----:B------:R-:W-:Y:S01]  /*23a0*/  VIADD R14, R14, 0x1 ;  /* 0x000000010e0e7836 */ /* 0x000fe20000000000 */
[----:B------:R-:W-:Y:S01]  /*23b0*/  PLOP3.LUT P1, PT, PT, PT, PT, 0x80, 0x8 ;  /* 0x000000000008781c */ /* 0x000fe20003f2f070 */
[----:B------:R-:W-:Y:S02]  /*23c0*/  IMAD.IADD R21, R13, 0x1, R60 ;  /* 0x000000010d157824 */ /* 0x000fe400078e023c */
[----:B------:R-:W-:Y:S01]  /*23d0*/  IMAD.IADD R20, R11, 0x1, R58 ;  /* 0x000000010b147824 */ /* 0x000fe200078e023a */
[----:B------:R-:W-:-:S04]  /*23e0*/  ISETP.NE.AND P0, PT, R14, 0x2, PT ;  /* 0x000000020e00780c */ /* 0x000fc80003f05270 */
[----:B------:R-:W-:Y:S02]  /*23f0*/  SEL R3, RZ, 0x1, P0 ;  /* 0x00000001ff037807 */ /* 0x000fe40000000000 */
[----:B------:R-:W-:Y:S02]  /*2400*/  SEL R14, R14, RZ, P0 ;  /* 0x000000ff0e0e7207 */ /* 0x000fe40000000000 */
[----:B------:R-:W-:Y:S01]  /*2410*/  LOP3.LUT R12, R12, R3, RZ, 0x3c, !PT ;  /* 0x000000030c0c7212 */ /* 0x000fe200078e3cff */
[----:B------:R-:W-:Y:S06]  /*2420*/  @P2 BRA `(.L_x_35) ;  /* 0xfffffff000402947 */ /* 0x000fec000383ffff */
[----:B------:R-:W-:Y:S01]  /*2430*/  UIADD3 UR4, UPT, UPT, UR4, 0x18, URZ ;  /* 0x0000001804047890 */ /* 0x000fe2000fffe0ff */
[----:B------:R-:W-:-:S03]  /*2440*/  SHF.L.U32 R3, R15, 0x1f, RZ ;  /* 0x0000001f0f037819 */ /* 0x000fc600000006ff */
[----:B------:R-:W-:-:S09]  /*2450*/  ULEA UR5, UR6, UR4, 0x3 ;  /* 0x0000000406057291 */ /* 0x000fd2000f8e18ff */
[----:B------:R-:W1:Y:S02]  /*2460*/  SYNCS.PHASECHK.TRANS64.TRYWAIT P0, [UR5], R3 ;  /* 0x00000003ff0075a7 */ /* 0x000e640008001105 */
[----:B-1----:R-:W-:Y:S05]  /*2470*/  @!P0 BRA `(.L_x_36) ;  /* 0x0000005c006c8947 */ /* 0x002fea0003800000 */
.L_x_135:
[----:B------:R-:W-:-:S04]  /*2480*/  UIADD3 UR6, UPT, UPT, UR6, 0x1, URZ ;  /* 0x0000000106067890 */ /* 0x000fc8000fffe0ff */
[----:B------:R-:W-:-:S04]  /*2490*/  UISETP.NE.AND UP0, UPT, UR6, 0x3, UPT ;  /* 0x000000030600788c */ /* 0x000fc8000bf05270 */
[----:B------:R-:W-:Y:S02]  /*24a0*/  USEL UR7, URZ, 0x1, UP0 ;  /* 0x00000001ff077887 */ /* 0x000fe40008000000 */
[----:B------:R-:W-:-:S04]  /*24b0*/  USEL UR6, UR6, URZ, UP0 ;  /* 0x000000ff06067287 */ /* 0x000fc80008000000 */
[----:B------:R-:W-:Y:S01]  /*24c0*/  ULEA UR5, UR6, UR4, 0x3 ;  /* 0x0000000406057291 */ /* 0x000fe2000f8e18ff */
[----:B------:R-:W-:-:S04]  /*24d0*/  LOP3.LUT R15, R15, UR7, RZ, 0x3c, !PT ;  /* 0x000000070f0f7c12 */ /* 0x000fc8000f8e3cff */
[----:B-1----:R-:W-:-:S04]  /*24e0*/  SHF.L.U32 R3, R15, 0x1f, RZ ;  /* 0x0000001f0f037819 */ /* 0x002fc800000006ff */
[----:B------:R-:W1:Y:S02]  /*24f0*/  SYNCS.PHASECHK.TRANS64.TRYWAIT P0, [UR5], R3 ;  /* 0x00000003ff0075a7 */ /* 0x000e640008001105 */
[----:B-1----:R-:W-:Y:S05]  /*2500*/  @!P0 BRA `(.L_x_37) ;  /* 0x0000005c00608947 */ /* 0x002fea0003800000 */
.L_x_137:
[----:B------:R-:W-:-:S04]  /*2510*/  UIADD3 UR6, UPT, UPT, UR6, 0x1, URZ ;  /* 0x0000000106067890 */ /* 0x000fc8000fffe0ff */
[----:B------:R-:W-:-:S04]  /*2520*/  UISETP.NE.AND UP0, UPT, UR6, 0x3, UPT ;  /* 0x000000030600788c */ /* 0x000fc8000bf05270 */
[----:B------:R-:W-:Y:S02]  /*2530*/  USEL UR5, URZ, 0x1, UP0 ;  /* 0x00000001ff057887 */ /* 0x000fe40008000000 */
[----:B------:R-:W-:-:S04]  /*2540*/  USEL UR6, UR6, URZ, UP0 ;  /* 0x000000ff06067287 */ /* 0x000fc80008000000 */
[----:B------:R-:W-:Y:S01]  /*2550*/  ULEA UR6, UR6, UR4, 0x3 ;  /* 0x0000000406067291 */ /* 0x000fe2000f8e18ff */
[----:B-1----:R-:W-:-:S04]  /*2560*/  LOP3.LUT R3, R15, UR5, RZ, 0x3c, !PT ;  /* 0x000000050f037c12 */ /* 0x002fc8000f8e3cff */
[----:B------:R-:W-:Y:S01]  /*2570*/  SHF.L.U32 R3, R3, 0x1f, RZ ;  /* 0x0000001f03037819 */ /* 0x000fe200000006ff */
[----:B----4-:R-:W-:-:S07]  /*2580*/  IMAD.U32 R0, RZ, RZ, UR6 ;  /* 0x00000006ff007e24 */ /* 0x010fce000f8e00ff */
.L_x_38:
[----:B-1----:R1:W2:Y:S02]  /*2590*/  SYNCS.PHASECHK.TRANS64.TRYWAIT P0, [R0+URZ], R3 ;  /* 0x00000003000075a7 */ /* 0x0022a400080011ff */
[----:B--2---:R-:W-:Y:S05]  /*25a0*/  @!P0 NANOSLEEP.SYNCS 0x989680 ;  /* 0x009896800000895d */ /* 0x004fea0003900000 */
[----:B------:R-:W2:Y:S02]  /*25b0*/  @!P0 SYNCS.PHASECHK.TRANS64 P0, [R0+URZ], R3 ;  /* 0x00000003000085a7 */ /* 0x000ea400080010ff */
[----:B--2---:R-:W-:Y:S05]  /*25c0*/  @P0 EXIT ;  /* 0x000000000000094d */ /* 0x004fea0003800000 */
[----:B------:R-:W-:Y:S05]  /*25d0*/  BRA `(.L_x_38) ;  /* 0xfffffffc00ec7947 */ /* 0x000fea000383ffff */
.L_x_17:
[----:B------:R-:W-:-:S04]  /*25e0*/  UISETP.NE.AND UP1, UPT, UR37, URZ, UPT ;  /* 0x000000ff2500728c */ /* 0x000fc8000bf25270 */
[----:B------:R-:W-:-:S09]  /*25f0*/  UISETP.NE.OR UP1, UPT, UR8, 0x1, UP1 ;  /* 0x000000010800788c */ /* 0x000fd20008f25670 */
[----:B------:R-:W-:Y:S05]  /*2600*/  BRA.U UP1, `(.L_x_39) ;  /* 0x0000000501487547 */ /* 0x000fea000b800000 */
[----:B------:R-:W-:Y:S01]  /*2610*/  ISETP.NE.AND P2, PT, R2, RZ, PT ;  /* 0x000000ff0200720c */ /* 0x000fe20003f45270 */
[----:B------:R-:W-:Y:S01]  /*2620*/  IMAD.MOV.U32 R12, RZ, RZ, 0x1 ;  /* 0x00000001ff0c7424 */ /* 0x000fe200078e00ff */
[----:B------:R-:W-:Y:S02]  /*2630*/  CS2R R10, SRZ ;  /* 0x00000000000a7805 */ /* 0x000fe4000001ff00 */
[----:B------:R-:W-:Y:S01]  /*2640*/  CS2R R8, SRZ ;  /* 0x0000000000087805 */ /* 0x000fe2000001ff00 */
[----:B------:R-:W-:Y:S01]  /*2650*/  UMOV UR4, 0x400 ;  /* 0x0000040000047882 */ /* 0x000fe20000000000 */
[----:B------:R-:W-:Y:S01]  /*2660*/  UMOV UR6, URZ ;  /* 0x000000ff00067c82 */ /* 0x000fe20008000000 */
[----:B------:R-:W-:-:S12]  /*2670*/  ULEA UR37, UR37, UR4, 0x18 ;  /* 0x0000000425257291 */ /* 0x000fd8000f8ec0ff */
.L_x_43:
[----:B------:R-:W-:Y:S02]  /*2680*/  LEA R0, R8, UR37, 0x3 ;  /* 0x0000002508007c11 */ /* 0x000fe4000f8e18ff */
[----:B------:R-:W-:-:S03]  /*2690*/  SHF.L.U32 R5, R9, 0x1f, RZ ;  /* 0x0000001f09057819 */ /* 0x000fc600000006ff */
[----:B------:R-:W-:Y:S01]  /*26a0*/  VIADD R4, R0, 0xf0 ;  /* 0x000000f000047836 */ /* 0x000fe20000000000 */
[----:B------:R-:W1:Y:S02]  /*26b0*/  SYNCS.PHASECHK.TRANS64.TRYWAIT P0, [R0+URZ+0xe0], R5 ;  /* 0x0000e005000075a7 */ /* 0x000e6400080011ff */
[----:B-1----:R-:W-:Y:S05]  /*26c0*/  @!P0 BRA `(.L_x_40) ;  /* 0x0000005c00088947 */ /* 0x002fea0003800000 */
.L_x_138:
[----:B------:R-:W-:Y:S01]  /*26d0*/  ULEA UR5, UR6, UR37, 0x3 ;  /* 0x0000002506057291 */ /* 0x000fe2000f8e18ff */
[----:B------:R-:W-:Y:S02]  /*26e0*/  PRMT R4, RZ, 0x654, R4 ;  /* 0x00000654ff047816 */ /* 0x000fe40000000004 */
[----:B-1----:R-:W-:Y:S01]  /*26f0*/  SHF.L.U32 R5, R12, 0x1f, RZ ;  /* 0x0000001f0c057819 */ /* 0x002fe200000006ff */
[----:B------:R-:W-:Y:S01]  /*2700*/  UIADD3 UR4, UPT, UPT, UR5, 0x80, URZ ;  /* 0x0000008005047890 */ /* 0x000fe2000fffe0ff */
[----:B------:R1:W-:Y:S05]  /*2710*/  SYNCS.ARRIVE.TRANS64.RED.A1T0 RZ, [R4+URZ], RZ ;  /* 0x000000ff04ff79a7 */ /* 0x0003ea00081004ff */
[----:B------:R-:W-:Y:S01]  /*2720*/  IMAD.U32 R7, RZ, RZ, UR4 ;  /* 0x00000004ff077e24 */ /* 0x000fe2000f8e00ff */
[----:B------:R-:W2:Y:S04]  /*2730*/  SYNCS.PHASECHK.TRANS64.TRYWAIT P0, [UR5+0x90], R5 ;  /* 0x00009005ff0075a7 */ /* 0x000ea80008001105 */
[----:B------:R-:W-:Y:S01]  /*2740*/  PRMT R6, R2, 0x654, R7 ;  /* 0x0000065402067816 */ /* 0x000fe20000000007 */
[----:B-1----:R-:W-:Y:S01]  /*2750*/  @!P2 IMAD.MOV.U32 R4, RZ, RZ, 0x10 ;  /* 0x00000010ff04a424 */ /* 0x002fe200078e00ff */
[----:B--2---:R-:W-:Y:S06]  /*2760*/  @!P0 BRA `(.L_x_41) ;  /* 0x0000005800f48947 */ /* 0x004fec0003800000 */
.L_x_140:
[----:B------:R-:W-:Y:S01]  /*2770*/  ULEA UR4, UR6, UR37, 0x4 ;  /* 0x0000002506047291 */ /* 0x000fe2000f8e20ff */
[----:B------:R-:W-:Y:S01]  /*2780*/  SEL R3, R6, R3, !P2 ;  /* 0x0000000306037207 */ /* 0x000fe20005000000 */
[----:B------:R-:W-:Y:S01]  /*2790*/  UIADD3 UR5, UPT, UPT, UR5, 0x80, URZ ;  /* 0x0000008005057890 */ /* 0x000fe2000fffe0ff */
[----:B-1----:R-:W-:Y:S01]  /*27a0*/  LEA R0, R11, UR37, 0x3 ;  /* 0x000000250b007c11 */ /* 0x002fe2000f8e18ff */
[----:B------:R-:W-:Y:S01]  /*27b0*/  UIADD3 UR4, UPT, UPT, UR4, 0x110, URZ ;  /* 0x0000011004047890 */ /* 0x000fe2000fffe0ff */
[----:B------:R-:W-:Y:S01]  /*27c0*/  SHF.L.U32 R5, R10, 0x1f, RZ ;  /* 0x0000001f0a057819 */ /* 0x000fe200000006ff */
[----:B------:R1:W-:Y:S01]  /*27d0*/  @!P2 SYNCS.ARRIVE.TRANS64.RED RZ, [R3+URZ], R4 ;  /* 0x0000000403ffa9a7 */ /* 0x0003e200080004ff */
[----:B------:R-:W-:Y:S01]  /*27e0*/  UIADD3 UR6, UPT, UPT, UR6, 0x1, URZ ;  /* 0x0000000106067890 */ /* 0x000fe2000fffe0ff */
[----:B------:R-:W-:-:S03]  /*27f0*/  VIADD R8, R8, 0x1 ;  /* 0x0000000108087836 */ /* 0x000fc60000000000 */
[----:B------:R-:W-:Y:S02]  /*2800*/  UISETP.NE.AND UP0, UPT, UR6, 0x2, UPT ;  /* 0x000000020600788c */ /* 0x000fe4000bf05270 */
[----:B------:R-:W-:Y:S06]  /*2810*/  UGETNEXTWORKID.BROADCAST [UR4], [UR5] ;  /* 0x00000000040073ca */ /* 0x000fec0008000100 */
[----:B------:R-:W-:Y:S01]  /*2820*/  USEL UR4, URZ, 0x1, UP0 ;  /* 0x00000001ff047887 */ /* 0x000fe20008000000 */
[----:B------:R-:W-:Y:S01]  /*2830*/  ISETP.NE.AND P0, PT, R8, 0x2, PT ;  /* 0x000000020800780c */ /* 0x000fe20003f05270 */
[----:B------:R-:W-:Y:S01]  /*2840*/  USEL UR6, UR6, URZ, UP0 ;  /* 0x000000ff06067287 */ /* 0x000fe20008000000 */
[----:B------:R-:W2:Y:S03]  /*2850*/  SYNCS.PHASECHK.TRANS64.TRYWAIT P1, [R0+URZ+0x80], R5 ;  /* 0x00008005000075a7 */ /* 0x000ea600080211ff */
[----:B------:R-:W-:Y:S01]  /*2860*/  LOP3.LUT R12, R12, UR4, RZ, 0x3c, !PT ;  /* 0x000000040c0c7c12 */ /* 0x000fe2000f8e3cff */
[----:B-12---:R-:W-:Y:S07]  /*2870*/  @!P1 BRA `(.L_x_42) ;  /* 0x0000005800c89947 */ /* 0x006fee0003800000 */
.L_x_141:
[C---:B------:R-:W-:Y:S01]  /*2880*/  LEA R4, R11.reuse, UR37, 0x4 ;  /* 0x000000250b047c11 */ /* 0x040fe2000f8e20ff */
[----:B-1----:R-:W-:Y:S01]  /*2890*/  VIADD R0, R0, 0x90 ;  /* 0x0000009000007836 */ /* 0x002fe20000000000 */
[----:B------:R-:W-:Y:S01]  /*28a0*/  SEL R8, R8, RZ, P0 ;  /* 0x000000ff08087207 */ /* 0x000fe20000000000 */
[----:B------:R-:W-:-:S03]  /*28b0*/  VIADD R11, R11, 0x1 ;  /* 0x000000010b0b7836 */ /* 0x000fc60000000000 */
[----:B------:R-:W1:Y:S01]  /*28c0*/  LDS.128 R4, [R4+0x110] ;  /* 0x0001100004047984 */ /* 0x000e620000000c00 */
[----:B------:R-:W-:Y:S02]  /*28d0*/  PRMT R0, RZ, 0x654, R0 ;  /* 0x00000654ff007816 */ /* 0x000fe40000000000 */
[C---:B------:R-:W-:Y:S01]  /*28e0*/  ISETP.NE.AND P1, PT, R11.reuse, 0x2, PT ;  /* 0x000000020b00780c */ /* 0x040fe20003f25270 */
[----:B------:R-:W-:Y:S01]  /*28f0*/  @!PT LDS RZ, [RZ] ;  /* 0x00000000fffff984 */ /* 0x000fe20000000800 */
[----:B------:R-:W-:Y:S01]  /*2900*/  @!PT LDS RZ, [RZ] ;  /* 0x00000000fffff984 */ /* 0x000fe20000000800 */
[----:B------:R-:W-:Y:S01]  /*2910*/  @!PT LDS RZ, [RZ] ;  /* 0x00000000fffff984 */ /* 0x000fe20000000800 */
[----:B------:R-:W-:Y:S01]  /*2920*/  @!PT LDS RZ, [RZ] ;  /* 0x00000000fffff984 */ /* 0x000fe20000000800 */
[----:B------:R2:W-:Y:S06]  /*2930*/  MEMBAR.ALL.CTA ;  /* 0x0000000000007992 */ /* 0x0005ec0000008000 */
[----:B--2---:R-:W2:Y:S01]  /*2940*/  FENCE.VIEW.ASYNC.S ;  /* 0x00000000000073c6 */ /* 0x004ea20000000000 */
[----:B------:R-:W-:Y:S01]  /*2950*/  SEL R11, R11, RZ, P1 ;  /* 0x000000ff0b0b7207 */ /* 0x000fe20000800000 */
[----:B--2---:R2:W-:Y:S01]  /*2960*/  SYNCS.ARRIVE.TRANS64.RED.A1T0 RZ, [R0+URZ], RZ ;  /* 0x000000ff00ff79a7 */ /* 0x0045e200081004ff */
[----:B-1----:R-:W-:-:S02]  /*2970*/  LOP3.LUT P3, RZ, R6, 0x1, RZ, 0xc0, !PT ;  /* 0x0000000106ff7812 */ /* 0x002fc4000786c0ff */
[----:B------:R-:W-:-:S04]  /*2980*/  SEL R5, RZ, 0x1, P1 ;  /* 0x00000001ff057807 */ /* 0x000fc80000800000 */
[----:B------:R-:W-:Y:S02]  /*2990*/  LOP3.LUT R10, R10, R5, RZ, 0x3c, !PT ;  /* 0x000000050a0a7212 */ /* 0x000fe400078e3cff */
[----:B--2---:R-:W-:-:S04]  /*29a0*/  SEL R0, RZ, 0x1, P0 ;  /* 0x00000001ff007807 */ /* 0x004fc80000000000 */
[----:B------:R-:W-:Y:S01]  /*29b0*/  LOP3.LUT R9, R9, R0, RZ, 0x3c, !PT ;  /* 0x0000000009097212 */ /* 0x000fe200078e3cff */
[----:B------:R-:W-:Y:S06]  /*29c0*/  @P3 BRA `(.L_x_43) ;  /* 0xfffffffc002c3947 */ /* 0x000fec000383ffff */
[----:B------:R-:W-:Y:S01]  /*29d0*/  ULEA UR5, UR6, UR37, 0x3 ;  /* 0x0000002506057291 */ /* 0x000fe2000f8e18ff */
[----:B------:R-:W-:-:S08]  /*29e0*/  SHF.L.U32 R3, R12, 0x1f, RZ ;  /* 0x0000001f0c037819 */ /* 0x000fd000000006ff */
[----:B------:R-:W1:Y:S02]  /*29f0*/  SYNCS.PHASECHK.TRANS64 P0, [UR5+0x90], R3 ;  /* 0x00009003ff0075a7 */ /* 0x000e640008001005 */
[----:B-1----:R-:W-:Y:S05]  /*2a00*/  @P0 BRA `(.L_x_44) ;  /* 0x0000000000080947 */ /* 0x002fea0003800000 */
[----:B------:R-:W1:Y:S02]  /*2a10*/  SYNCS.PHASECHK.TRANS64.TRYWAIT P0, [UR5+0x90], R3 ;  /* 0x00009003ff0075a7 */ /* 0x000e640008001105 */
[----:B-1----:R-:W-:Y:S05]  /*2a20*/  @!P0 BRA `(.L_x_45) ;  /* 0x0000005800708947 */ /* 0x002fea0003800000 */
.L_x_44:
[----:B------:R-:W-:-:S04]  /*2a30*/  UIADD3 UR4, UPT, UPT, UR6, 0x1, URZ ;  /* 0x0000000106047890 */ /* 0x000fc8000fffe0ff */
[----:B------:R-:W-:-:S04]  /*2a40*/  UISETP.NE.AND UP0, UPT, UR4, 0x2, UPT ;  /* 0x000000020400788c */ /* 0x000fc8000bf05270 */
[----:B------:R-:W-:Y:S02]  /*2a50*/  USEL UR7, URZ, 0x1, UP0 ;  /* 0x00000001ff077887 */ /* 0x000fe40008000000 */
[----:B------:R-:W-:-:S04]  /*2a60*/  USEL UR4, UR4, URZ, UP0 ;  /* 0x000000ff04047287 */ /* 0x000fc80008000000 */
[----:B------:R-:W-:Y:S01]  /*2a70*/  ULEA UR4, UR4, UR37, 0x3 ;  /* 0x0000002504047291 */ /* 0x000fe2000f8e18ff */
[----:B-1----:R-:W-:-:S04]  /*2a80*/  LOP3.LUT R3, R12, UR7, RZ, 0x3c, !PT ;  /* 0x000000070c037c12 */ /* 0x002fc8000f8e3cff */
[----:B------:R-:W-:-:S04]  /*2a90*/  SHF.L.U32 R0, R3, 0x1f, RZ ;  /* 0x0000001f03007819 */ /* 0x000fc800000006ff */
[----:B------:R-:W1:Y:S02]  /*2aa0*/  SYNCS.PHASECHK.TRANS64 P0, [UR4+0x90], R0 ;  /* 0x00009000ff0075a7 */ /* 0x000e640008001004 */
[----:B-1----:R-:W-:Y:S05]  /*2ab0*/  @P0 EXIT ;  /* 0x000000000000094d */ /* 0x002fea0003800000 */
[----:B------:R-:W-:Y:S02]  /*2ac0*/  SHF.L.U32 R3, R3, 0x1f, RZ ;  /* 0x0000001f03037819 */ /* 0x000fe400000006ff */
[----:B------:R-:W-:-:S07]  /*2ad0*/  MOV R0, UR4 ;  /* 0x0000000400007c02 */ /* 0x000fce0008000f00 */
.L_x_46:
[----:B-1----:R1:W2:Y:S02]  /*2ae0*/  SYNCS.PHASECHK.TRANS64.TRYWAIT P0, [R0+URZ+0x90], R3 ;  /* 0x00009003000075a7 */ /* 0x0022a400080011ff */
[----:B--2---:R-:W-:Y:S05]  /*2af0*/  @!P0 NANOSLEEP.SYNCS 0x989680 ;  /* 0x009896800000895d */ /* 0x004fea0003900000 */
[----:B------:R-:W2:Y:S02]  /*2b00*/  @!P0 SYNCS.PHASECHK.TRANS64 P0, [R0+URZ+0x90], R3 ;  /* 0x00009003000085a7 */ /* 0x000ea400080010ff */
[----:B--2---:R-:W-:Y:S05]  /*2b10*/  @P0 EXIT ;  /* 0x000000000000094d */ /* 0x004fea0003800000 */
[----:B------:R-:W-:Y:S05]  /*2b20*/  BRA `(.L_x_46) ;  /* 0xfffffffc00ec7947 */ /* 0x000fea000383ffff */
.L_x_39:
[----:B------:R-:W-:-:S09]  /*2b30*/  UISETP.NE.AND UP1, UPT, UR8, URZ, UPT ;  /* 0x000000ff0800728c */ /* 0x000fd2000bf25270 */
[----:B------:R-:W-:Y:S05]  /*2b40*/  BRA.U UP1, `(.L_x_47) ;  /* 0x00000011013c7547 */ /* 0x000fea000b800000 */
[----:B------:R-:W-:Y:S01]  /*2b50*/  UMOV UR4, 0x40 ;  /* 0x0000004000047882 */ /* 0x000fe20000000000 */
[----:B------:R-:W-:Y:S01]  /*2b60*/  NOP ;  /* 0x0000000000007918 */ /* 0x000fe20000000000 */
[----:B------:R-:W-:Y:S01]  /*2b70*/  ULEA UR4, UR37, UR4, 0x18 ;  /* 0x0000000425047291 */ /* 0x000fe2000f8ec0ff */
[----:B------:R-:W-:Y:S02]  /*2b80*/  UMOV UR5, 0x400 ;  /* 0x0000040000057882 */ /* 0x000fe40000000000 */
[----:B------:R-:W-:-:S06]  /*2b90*/  ULEA UR37, UR37, UR5, 0x18 ;  /* 0x0000000525257291 */ /* 0x000fcc000f8ec0ff */
[----:B------:R-:W1:Y:S02]  /*2ba0*/  LDS.U8 R0, [UR4+0x1c] ;  /* 0x00001c04ff007984 */ /* 0x000e640008000000 */
[----:B-1----:R-:W-:-:S13]  /*2bb0*/  ISETP.NE.AND P0, PT, R0, RZ, PT ;  /* 0x000000ff0000720c */ /* 0x002fda0003f05270 */
[----:B------:R-:W-:Y:S05]  /*2bc0*/  @P0 BRA `(.L_x_48) ;  /* 0x0000000000580947 */ /* 0x000fea0003800000 */
[----:B------:R-:W-:-:S13]  /*2bd0*/  ELECT P0, URZ, PT ;  /* 0x0000000000ff782f */ /* 0x000fda0003800000 */
[----:B------:R-:W-:Y:S05]  /*2be0*/  @!P0 BRA `(.L_x_49) ;  /* 0x0000000000608947 */ /* 0x000fea0003800000 */
[----:B------:R-:W-:Y:S01]  /*2bf0*/  UMOV UR5, 0x10 ;  /* 0x0000001000057882 */ /* 0x000fe20000000000 */
[----:B------:R-:W-:Y:S01]  /*2c00*/  HFMA2 R0, -RZ, RZ, 0, 5.9604644775390625e-08 ;  /* 0x00000001ff007431 */ /* 0x000fe200000001ff */
[----:B------:R-:W-:-:S03]  /*2c10*/  MOV R2, 0xffff ;  /* 0x0000ffff00027802 */ /* 0x000fc60000000f00 */
[----:B------:R-:W-:Y:S04]  /*2c20*/  DEPBAR.LE SB1, 0x36 ;  /* 0x00009d800000791a */ /* 0x000fe80000000000 */
[----:B------:R-:W1:Y:S02]  /*2c30*/  UTCATOMSWS.FIND_AND_SET.ALIGN UP0, UR5, UR5 ;  /* 0x00000005000575e3 */ /* 0x000e640008000800 */
[----:B-1----:R-:W-:Y:S01]  /*2c40*/  MOV R3, UR5 ;  /* 0x0000000500037c02 */ /* 0x002fe20008000f00 */
[----:B------:R-:W-:Y:S06]  /*2c50*/  BRA.U UP0, `(.L_x_50) ;  /* 0x0000000100187547 */ /* 0x000fec000b800000 */
.L_x_51:
[----:B------:R-:W-:Y:S05]  /*2c60*/  NANOSLEEP 0x64 ;  /* 0x000000640000795d */ /* 0x000fea0003800000 */
[----:B------:R-:W-:-:S05]  /*2c70*/  UMOV UR5, 0x10 ;  /* 0x0000001000057882 */ /* 0x000fca0000000000 */
[----:B------:R-:W-:Y:S04]  /*2c80*/  DEPBAR.LE SB1, 0x36 ;  /* 0x00009d800000791a */ /* 0x000fe80000000000 */
[----:B------:R-:W1:Y:S02]  /*2c90*/  UTCATOMSWS.FIND_AND_SET.ALIGN UP0, UR5, UR5 ;  /* 0x00000005000575e3 */ /* 0x000e640008000800 */
[----:B-1----:R-:W-:Y:S01]  /*2ca0*/  MOV R3, UR5 ;  /* 0x0000000500037c02 */ /* 0x002fe20008000f00 */
[----:B------:R-:W-:Y:S05]  /*2cb0*/  BRA.U !UP0, `(.L_x_51) ;  /* 0xfffffffd08e87547 */ /* 0x000fea000b83ffff */
.L_x_50:
[-C--:B------:R-:W-:Y:S02]  /*2cc0*/  SHF.L.U32 R2, R2, R3.reuse, RZ ;  /* 0x0000000302027219 */ /* 0x080fe400000006ff */
[----:B------:R-:W-:Y:S01]  /*2cd0*/  SHF.L.U32 R0, R0, R3, RZ ;  /* 0x0000000300007219 */ /* 0x000fe200000006ff */
[----:B------:R-:W-:Y:S02]  /*2ce0*/  IMAD.SHL.U32 R3, R3, 0x20, RZ ;  /* 0x0000002003037824 */ /* 0x000fe400078e00ff */
[----:B------:R1:W-:Y:S04]  /*2cf0*/  ATOMS.OR RZ, [UR4+0x14], R2 ;  /* 0x00001402ffff798c */ /* 0x0003e8000b000004 */
[----:B------:R1:W-:Y:S04]  /*2d00*/  ATOMS.OR RZ, [UR4+0x18], R0 ;  /* 0x00001800ffff798c */ /* 0x0003e8000b000004 */
[----:B------:R1:W-:Y:S01]  /*2d10*/  STS [UR37+0x130], R3 ;  /* 0x00013003ff007988 */ /* 0x0003e20008000825 */
[----:B------:R-:W-:Y:S05]  /*2d20*/  BRA `(.L_x_49) ;  /* 0x0000000000107947 */ /* 0x000fea0003800000 */
.L_x_48:
[----:B------:R-:W-:Y:S02]  /*2d30*/  MOV R0, 0xffffffff ;  /* 0xffffffff00007802 */ /* 0x000fe40000000f00 */
[----:B------:R-:W-:-:S03]  /*2d40*/  MOV R2, 0x2d70 ;  /* 0x00002d7000027802 */ /* 0x000fc60000000f00 */
[----:B------:R1:W-:Y:S04]  /*2d50*/  STS [UR37+0x130], R0 ;  /* 0x00013000ff007988 */ /* 0x0003e80008000825 */
[----:B-1-3-5:R-:W-:Y:S05]  /*2d60*/  CALL.REL.NOINC `($__internal_1_$__cuda_sm10x_tcgen05_guardrail_trap_phase_invalid_during_alloc) ;  /* 0x0000005c00b87944 */ /* 0x02afea0003c00000 */
.L_x_49:
[----:B------:R-:W-:Y:S05]  /*2d70*/  WARPSYNC.ALL ;  /* 0x0000000000007948 */ /* 0x000fea0003800000 */
[----:B------:R-:W2:Y:S01]  /*2d80*/  S2UR UR5, SR_CgaCtaId ;  /* 0x00000000000579c3 */ /* 0x000ea20000008800 */
[----:B------:R-:W-:Y:S01]  /*2d90*/  UMOV UR4, 0x400 ;  /* 0x0000040000047882 */ /* 0x000fe20000000000 */
[----:B------:R-:W-:-:S06]  /*2da0*/  NOP ;  /* 0x0000000000007918 */ /* 0x000fcc0000000000 */
[----:B------:R-:W-:Y:S06]  /*2db0*/  BAR.ARV 0x6, 0xa0 ;  /* 0x0182800000007b1d */ /* 0x000fec0000002000 */
[----:B------:R-:W4:Y:S01]  /*2dc0*/  LDCU UR7, c[0x0][0x38c] ;  /* 0x00007180ff0777ac */ /* 0x000f220008000800 */
[----:B------:R-:W-:Y:S01]  /*2dd0*/  IMAD.MOV.U32 R11, RZ, RZ, 0x1 ;  /* 0x00000001ff0b7424 */ /* 0x000fe200078e00ff */
[----:B------:R-:W-:Y:S01]  /*2de0*/  CS2R R8, SRZ ;  /* 0x0000000000087805 */ /* 0x000fe2000001ff00 */
[----:B------:R-:W-:Y:S01]  /*2df0*/  IMAD.MOV.U32 R10, RZ, RZ, RZ ;  /* 0x000000ffff0a7224 */ /* 0x000fe200078e00ff */
[----:B------:R-:W3:Y:S01]  /*2e00*/  LDCU UR6, c[0x0][0x38c] ;  /* 0x00007180ff0677ac */ /* 0x000ee20008000800 */
[----:B------:R-:W-:Y:S01]  /*2e10*/  UMOV UR15, URZ ;  /* 0x000000ff000f7c82 */ /* 0x000fe20008000000 */
[----:B------:R-:W-:Y:S01]  /*2e20*/  UMOV UR14, URZ ;  /* 0x000000ff000e7c82 */ /* 0x000fe20008000000 */
[----:B--2---:R-:W-:Y:S01]  /*2e30*/  ULEA UR5, UR5, UR4, 0x18 ;  /* 0x0000000405057291 */ /* 0x004fe2000f8ec0ff */
[----:B------:R-:W-:Y:S01]  /*2e40*/  UMOV UR32, 0x0 ;  /* 0x0000000000207882 */ /* 0x000fe20000000000 */
[----:B------:R-:W-:-:S02]  /*2e50*/  UMOV UR33, 0x4200010 ;  /* 0x0420001000217882 */ /* 0x000fc40000000000 */
[----:B------:R-:W-:Y:S02]  /*2e60*/  UIADD3 UR9, UPT, UPT, UR5, 0x4400, URZ ;  /* 0x0000440005097890 */ /* 0x000fe4000fffe0ff */
[----:B------:R-:W-:Y:S02]  /*2e70*/  UIADD3 UR10, UPT, UPT, UR5, 0x10400, URZ ;  /* 0x00010400050a7890 */ /* 0x000fe4000fffe0ff */
[----:B----4-:R-:W-:Y:S01]  /*2e80*/  UIADD3 UR7, UPT, UPT, UR7, 0x7f, URZ ;  /* 0x0000007f07077890 */ /* 0x010fe2000fffe0ff */
[----:B-1----:R-:W1:Y:S01]  /*2e90*/  LDS R0, [UR5+0x130] ;  /* 0x00013005ff007984 */ /* 0x002e620008000800 */
[----:B------:R-:W-:Y:S02]  /*2ea0*/  USHF.R.U32.HI UR9, URZ, 0x4, UR9 ;  /* 0x00000004ff097899 */ /* 0x000fe40008011609 */
[----:B------:R-:W-:Y:S02]  /*2eb0*/  USHF.R.S32.HI UR4, URZ, 0x1f, UR7 ;  /* 0x0000001fff047899 */ /* 0x000fe40008011407 */
[----:B------:R-:W-:-:S02]  /*2ec0*/  USHF.R.U32.HI UR10, URZ, 0x4, UR10 ;  /* 0x00000004ff0a7899 */ /* 0x000fc4000801160a */
[----:B------:R-:W-:Y:S02]  /*2ed0*/  ULEA.HI UR4, UR4, UR7, URZ, 0x7 ;  /* 0x0000000704047291 */ /* 0x000fe4000f8f38ff */
[----:B------:R-:W-:Y:S02]  /*2ee0*/  ULOP3.LUT UR9, UR9, 0x3fff, URZ, 0xc0, !UPT ;  /* 0x00003fff09097892 */ /* 0x000fe4000f8ec0ff */
[----:B------:R-:W-:Y:S02]  /*2ef0*/  USHF.R.S32.HI UR4, URZ, 0x7, UR4 ;  /* 0x00000007ff047899 */ /* 0x000fe40008011404 */
[----:B------:R-:W-:Y:S02]  /*2f00*/  ULOP3.LUT UR10, UR10, 0x3fff, URZ, 0xc0, !UPT ;  /* 0x00003fff0a0a7892 */ /* 0x000fe4000f8ec0ff */
[----:B------:R-:W-:Y:S01]  /*2f10*/  UISETP.LT.AND UP0, UPT, UR4, 0x1, UPT ;  /* 0x000000010400788c */ /* 0x000fe2000bf01270 */
[----:B------:R-:W-:Y:S01]  /*2f20*/  UMOV UR30, 0x0 ;  /* 0x00000000001e7882 */ /* 0x000fe20000000000 */
[----:B------:R-:W-:-:S02]  /*2f30*/  UMOV UR31, 0x4200010 ;  /* 0x04200010001f7882 */ /* 0x000fc40000000000 */
[----:B------:R-:W-:Y:S01]  /*2f40*/  USEL UR8, UR4, 0x1, !UP0 ;  /* 0x0000000104087887 */ /* 0x000fe2000c000000 */
[----:B------:R-:W-:Y:S01]  /*2f50*/  UMOV UR28, 0x0 ;  /* 0x00000000001c7882 */ /* 0x000fe20000000000 */
[----:B------:R-:W-:Y:S01]  /*2f60*/  UMOV UR29, 0x4200010 ;  /* 0x04200010001d7882 */ /* 0x000fe20000000000 */
[----:B------:R-:W-:Y:S01]  /*2f70*/  UMOV UR26, 0x0 ;  /* 0x00000000001a7882 */ /* 0x000fe20000000000 */
[----:B------:R-:W-:Y:S01]  /*2f80*/  UMOV UR27, 0x4200010 ;  /* 0x04200010001b7882 */ /* 0x000fe20000000000 */
[----:B------:R-:W-:Y:S01]  /*2f90*/  UMOV UR24, 0x0 ;  /* 0x0000000000187882 */ /* 0x000fe20000000000 */
[----:B------:R-:W-:Y:S01]  /*2fa0*/  UMOV UR25, 0x4200010 ;  /* 0x0420001000197882 */ /* 0x000fe20000000000 */
[----:B------:R-:W-:Y:S01]  /*2fb0*/  UMOV UR22, 0x0 ;  /* 0x0000000000167882 */ /* 0x000fe20000000000 */
[----:B------:R-:W-:Y:S01]  /*2fc0*/  UMOV UR23, 0x4200010 ;  /* 0x0420001000177882 */ /* 0x000fe20000000000 */
[----:B------:R-:W-:Y:S02]  /*2fd0*/  ULOP3.LUT UR9, UR9, 0x10000, URZ, 0xfc, !UPT ;  /* 0x0001000009097892 */ /* 0x000fe4000f8efcff */
[----:B------:R-:W-:-:S02]  /*2fe0*/  ULOP3.LUT UR10, UR10, 0x10000, URZ, 0xfc, !UPT ;  /* 0x000100000a0a7892 */ /* 0x000fc4000f8efcff */
[----:B------:R-:W-:Y:S02]  /*2ff0*/  UIADD3 UR8, UPT, UPT, -UR8, URZ, URZ ;  /* 0x000000ff08087290 */ /* 0x000fe4000fffe1ff */
[----:B---3--:R-:W-:Y:S01]  /*3000*/  UISETP.GE.AND UP3, UPT, UR6, 0x1, UPT ;  /* 0x000000010600788c */ /* 0x008fe2000bf66270 */
[----:B------:R-:W-:Y:S01]  /*3010*/  UMOV UR20, 0x0 ;  /* 0x0000000000147882 */ /* 0x000fe20000000000 */
[----:B------:R-:W-:Y:S01]  /*3020*/  UMOV UR21, 0x4200010 ;  /* 0x0420001000157882 */ /* 0x000fe20000000000 */
[----:B------:R-:W-:Y:S01]  /*3030*/  UMOV UR18, 0x0 ;  /* 0x0000000000127882 */ /* 0x000fe20000000000 */
[----:B-1----:R-:W-:Y:S01]  /*3040*/  R2UR UR16, R0 ;  /* 0x00000000001072ca */ /* 0x002fe200000e0000 */
[----:B------:R-:W-:-:S14]  /*3050*/  UMOV UR19, 0x4200010 ;  /* 0x0420001000137882 */ /* 0x000fdc0000000000 */
.L_x_58:
[----:B------:R-:W-:Y:S02]  /*3060*/  LEA R0, R10, UR5, 0x3 ;  /* 0x000000050a007c11 */ /* 0x000fe4000f8e18ff */
[----:B------:R-:W-:Y:S02]  /*3070*/  SHF.L.U32 R5, R9, 0x1f, RZ ;  /* 0x0000001f09057819 */ /* 0x000fe400000006ff */
[----:B------:R-:W-:Y:S01]  /*3080*/  PLOP3.LUT P0, PT, PT, PT, UP3, 0x80, 0x8 ;  /* 0x000000000008781c */ /* 0x000fe20003f0f038 */
[----:B------:R-:W-:Y:S01]  /*3090*/  VIADD R3, R0, 0x90 ;  /* 0x0000009000037836 */ /* 0x000fe20000000000 */
[----:B-1----:R-:W1:Y:S02]  /*30a0*/  SYNCS.PHASECHK.TRANS64.TRYWAIT P1, [R0+URZ+0x80], R5 ;  /* 0x00008005000075a7 */ /* 0x002e6400080211ff */
[----:B-1-3--:R-:W-:Y:S09]  /*30b0*/  @!P1 BRA `(.L_x_52) ;  /* 0x0000005000e49947 */ /* 0x00aff20003800000 */
.L_x_143:
[----:B------:R-:W-:Y:S01]  /*30c0*/  LEA R4, R10, UR5, 0x4 ;  /* 0x000000050a047c11 */ /* 0x000fe2000f8e20ff */
[----:B------:R-:W-:Y:S01]  /*30d0*/  @UP3 ULEA UR7, UR14, UR5, 0x3 ;  /* 0x000000050e073291 */ /* 0x000fe2000f8e18ff */
[----:B------:R-:W-:Y:S01]  /*30e0*/  PLOP3.LUT P2, PT, PT, PT, PT, 0x80, 0x8 ;  /* 0x000000000008781c */ /* 0x000fe20003f4f070 */
[----:B------:R-:W-:Y:S01]  /*30f0*/  ULEA UR6, UR15, UR5, 0x3 ;  /* 0x000000050f067291 */ /* 0x000fe2000f8e18ff */
[----:B------:R-:W-:Y:S01]  /*3100*/  PRMT R3, RZ, 0x654, R3 ;  /* 0x00000654ff037816 */ /* 0x000fe20000000003 */
[----:B------:R-:W-:Y:S01]  /*3110*/  ULEA.HI UR11, UR15, UR15, URZ, 0x1 ;  /* 0x0000000f0f0b7291 */ /* 0x000fe2000f8f08ff */
[----:B-1----:R-:W1:Y:S01]  /*3120*/  LDS.128 R4, [R4+0x110] ;  /* 0x0001100004047984 */ /* 0x002e620000000c00 */
[----:B------:R-:W-:Y:S02]  /*3130*/  @P0 SHF.L.U32 R2, R8, 0x1f, RZ ;  /* 0x0000001f08020819 */ /* 0x000fe400000006ff */
[----:B------:R-:W-:Y:S01]  /*3140*/  SHF.L.U32 R0, R11, 0x1f, RZ ;  /* 0x0000001f0b007819 */ /* 0x000fe200000006ff */
[----:B------:R-:W-:Y:S01]  /*3150*/  @!PT LDS RZ, [RZ] ;  /* 0x00000000fffff984 */ /* 0x000fe20000000800 */
[----:B------:R-:W-:Y:S01]  /*3160*/  @!PT LDS RZ, [RZ] ;  /* 0x00000000fffff984 */ /* 0x000fe20000000800 */
[----:B------:R-:W-:Y:S01]  /*3170*/  @!PT LDS RZ, [RZ] ;  /* 0x00000000fffff984 */ /* 0x000fe20000000800 */
[----:B------:R-:W-:Y:S01]  /*3180*/  @!PT LDS RZ, [RZ] ;  /* 0x00000000fffff984 */ /* 0x000fe20000000800 */
[----:B------:R2:W-:Y:S06]  /*3190*/  MEMBAR.ALL.CTA ;  /* 0x0000000000007992 */ /* 0x0005ec0000008000 */
[----:B--2---:R-:W2:Y:S02]  /*31a0*/  FENCE.VIEW.ASYNC.S ;  /* 0x00000000000073c6 */ /* 0x004ea40000000000 */
[----:B--2---:R2:W-:Y:S01]  /*31b0*/  SYNCS.ARRIVE.TRANS64.RED.A1T0 RZ, [R3+URZ], RZ ;  /* 0x000000ff03ff79a7 */ /* 0x0045e200081004ff */
[----:B------:R2:W3:Y:S01]  /*31c0*/  @P0 SYNCS.PHASECHK.TRANS64.TRYWAIT P2, [UR7], R2 ;  /* 0x00000002ff0005a7 */ /* 0x0004e20008041107 */
[----:B------:R-:W-:-:S02]  /*31d0*/  USHF.L.U32 UR7, UR11, 0x6, URZ ;  /* 0x000000060b077899 */ /* 0x000fc400080006ff */
[----:B------:R-:W-:Y:S01]  /*31e0*/  ULOP3.LUT UR11, UR11, 0xffe, URZ, 0xc0, !UPT ;  /* 0x00000ffe0b0b7892 */ /* 0x000fe2000f8ec0ff */
[----:B-1----:R-:W-:Y:S01]  /*31f0*/  LOP3.LUT P1, RZ, R6, 0x1, RZ, 0xc0, !PT ;  /* 0x0000000106ff7812 */ /* 0x002fe2000782c0ff */
[----:B------:R-:W-:Y:S02]  /*3200*/  ULOP3.LUT UR7, UR7, 0xffffff80, URZ, 0xc0, !UPT ;  /* 0xffffff8007077892 */ /* 0x000fe4000f8ec0ff */
[----:B------:R-:W-:Y:S02]  /*3210*/  UIADD3 UR11, UPT, UPT, -UR11, UR15, URZ ;  /* 0x0000000f0b0b7290 */ /* 0x000fe4000fffe1ff */
[----:B------:R-:W-:-:S04]  /*3220*/  UIADD3 UR7, UPT, UPT, UR16, UR7, URZ ;  /* 0x0000000710077290 */ /* 0x000fc8000fffe0ff */
[----:B------:R-:W-:Y:S01]  /*3230*/  ULEA UR7, UR11, UR7, 0x14 ;  /* 0x000000070b077291 */ /* 0x000fe2000f8ea0ff */
[----:B------:R-:W1:Y:S02]  /*3240*/  SYNCS.PHASECHK.TRANS64.TRYWAIT P0, [UR6+0xc0], R0 ;  /* 0x0000c000ff0075a7 */ /* 0x000e640008001106 */
[----:B-123--:R-:W-:Y:S09]  /*3250*/  @!P0 BRA `(.L_x_53) ;  /* 0x0000005000908947 */ /* 0x00eff20003800000 */
.L_x_145:
[----:B------:R-:W-:Y:S01]  /*3260*/  IADD3 R10, PT, PT, R10, 0x1, RZ ;  /* 0x000000010a0a7810 */ /* 0x000fe20007ffe0ff */
[----:B------:R-:W-:Y:S06]  /*3270*/  BRA.U !UP3, `(.L_x_54) ;  /* 0x000000050b107547 */ /* 0x000fec000b800000 */
[----:B------:R-:W-:Y:S01]  /*3280*/  UPLOP3.LUT UP4, UPT, UPT, UPT, UPT, 0x40, 0x4 ;  /* 0x000000000004789c */ /* 0x000fe20003f8e870 */
[----:B------:R-:W-:Y:S01]  /*3290*/  UMOV UR13, UR8 ;  /* 0x00000008000d7c82 */ /* 0x000fe20008000000 */
[----:B------:R-:W-:Y:S01]  /*32a0*/  UMOV UR12, UR4 ;  /* 0x00000004000c7c82 */ /* 0x000fe20008000000 */
[----:B------:R-:W-:-:S08]  /*32b0*/  UMOV UR17, UR14 ;  /* 0x0000000e00117c82 */ /* 0x000fd00008000000 */
.L_x_57:
[----:B------:R-:W-:Y:S02]  /*32c0*/  UIADD3 UR13, UPT, UPT, UR13, 0x1, URZ ;  /* 0x000000010d0d7890 */ /* 0x000fe4000fffe0ff */
[----:B--2---:R-:W-:Y:S02]  /*32d0*/  ULEA UR11, UR17, UR5, 0x3 ;  /* 0x00000005110b7291 */ /* 0x004fe4000f8e18ff */
[----:B------:R-:W-:Y:S01]  /*32e0*/  UISETP.NE.AND UP0, UPT, UR13, URZ, UPT ;  /* 0x000000ff0d00728c */ /* 0x000fe2000bf05270 */
[----:B---3--:R-:W-:Y:S10]  /*32f0*/  @P2 BRA `(.L_x_55) ;  /* 0x00000000000c2947 */ /* 0x008ff40003800000 */
[----:B-1----:R-:W-:Y:S04]  /*3300*/  SHF.L.U32 R3, R8, 0x1f, RZ ;  /* 0x0000001f08037819 */ /* 0x002fe800000006ff */
[----:B------:R-:W1:Y:S02]  /*3310*/  SYNCS.PHASECHK.TRANS64.TRYWAIT P0, [UR11], R3 ;  /* 0x00000003ff0075a7 */ /* 0x000e64000800110b */
[----:B-1----:R-:W-:Y:S05]  /*3320*/  @!P0 BRA `(.L_x_56) ;  /* 0x0000005000748947 */ /* 0x002fea0003800000 */
.L_x_55:
[----:B------:R-:W-:Y:S01]  /*3330*/  UISETP.NE.AND UP1, UPT, UR12, 0x1, UPT ;  /* 0x000000010c00788c */ /* 0x000fe2000bf25270 */
[----:B------:R-:W-:Y:S01]  /*3340*/  PLOP3.LUT P2, PT, PT, PT, PT, 0x80, 0x8 ;  /* 0x000000000008781c */ /* 0x000fe20003f4f070 */
[----:B------:R-:W-:Y:S02]  /*3350*/  UIADD3 UR14, UPT, UPT, UR17, 0x1, URZ ;  /* 0x00000001110e7890 */ /* 0x000fe4000fffe0ff */
[----:B------:R-:W-:Y:S02]  /*3360*/  ULEA UR64, UR17, UR10, 0xb ;  /* 0x0000000a11407291 */ /* 0x000fe4000f8e58ff */
[----:B------:R-:W-:Y:S01]  /*3370*/  UISETP.NE.AND UP2, UPT, UR14, 0x3, UPT ;  /* 0x000000030e00788c */ /* 0x000fe2000bf45270 */
[----:B------:R-:W-:Y:S01]  /*3380*/  PLOP3.LUT P0, PT, PT, PT, UP1, 0x80, 0x8 ;  /* 0x000000000008781c */ /* 0x000fe20003f0f018 */
[----:B------:R-:W-:Y:S02]  /*3390*/  ULEA UR62, UR17, UR9, 0xa ;  /* 0x00000009113e7291 */ /* 0x000fe4000f8e50ff */
[----:B------:R-:W-:Y:S02]  /*33a0*/  USEL UR35, URZ, 0x1, UP2 ;  /* 0x00000001ff237887 */ /* 0x000fe40009000000 */
[----:B------:R-:W-:Y:S02]  /*33b0*/  USEL UR14, UR14, URZ, UP2 ;  /* 0x000000ff0e0e7287 */ /* 0x000fe40009000000 */
[----:B------:R-:W-:Y:S02]  /*33c0*/  UIADD3 UR60, UPT, UPT, UR64, 0x2, URZ ;  /* 0x00000002403c7890 */ /* 0x000fe4000fffe0ff */
[----:B------:R-:W-:Y:S01]  /*33d0*/  @UP1 ULEA UR34, UR14, UR5, 0x3 ;  /* 0x000000050e221291 */ /* 0x000fe2000f8e18ff */
[----:B------:R-:W-:Y:S01]  /*33e0*/  LOP3.LUT R8, R8, UR35, RZ, 0x3c, !PT ;  /* 0x0000002308087c12 */ /* 0x000fe2000f8e3cff */
[----:B------:R-:W-:Y:S02]  /*33f0*/  UIADD3 UR58, UPT, UPT, UR62, 0x2, URZ ;  /* 0x000000023e3a7890 */ /* 0x000fe4000fffe0ff */
[----:B------:R-:W-:Y:S01]  /*3400*/  UIADD3 UR56, UPT, UPT, UR64, 0x4, URZ ;  /* 0x0000000440387890 */ /* 0x000fe2000fffe0ff */
[----:B-1----:R-:W-:Y:S01]  /*3410*/  @P0 SHF.L.U32 R0, R8, 0x1f, RZ ;  /* 0x0000001f08000819 */ /* 0x002fe200000006ff */
[----:B------:R-:W-:Y:S02]  /*3420*/  UIADD3 UR54, UPT, UPT, UR62, 0x4, URZ ;  /* 0x000000043e367890 */ /* 0x000fe4000fffe0ff */
[----:B------:R-:W-:Y:S01]  /*3430*/  UIADD3 UR52, UPT, UPT, UR64, 0x6, URZ ;  /* 0x0000000640347890 */ /* 0x000fe2000fffe0ff */
[----:B------:R2:W3:Y:S01]  /*3440*/  @P0 SYNCS.PHASECHK.TRANS64.TRYWAIT P2, [UR34], R0 ;  /* 0x00000000ff0005a7 */ /* 0x0004e20008041122 */
[----:B------:R-:W-:Y:S02]  /*3450*/  UIADD3 UR50, UPT, UPT, UR62, 0x6, URZ ;  /* 0x000000063e327890 */ /* 0x000fe4000fffe0ff */
        /* <DEDUP_REMOVED lines=9> */
[----:B------:R-:W-:Y:S01]  /*34f0*/  UIADD3 UR12, UPT, UPT, UR12, -0x1, URZ ;  /* 0xffffffff0c0c7890 */ /* 0x000fe2000fffe0ff */
[----:B------:R-:W-:Y:S01]  /*3500*/  UMOV UR65, 0x40004040 ;  /* 0x4000404000417882 */ /* 0x000fe20000000000 */
[----:B------:R-:W-:Y:S01]  /*3510*/  UMOV UR63, 0x40004040 ;  /* 0x40004040003f7882 */ /* 0x000fe20000000000 */
[----:B------:R-:W-:Y:S01]  /*3520*/  UMOV UR61, 0x40004040 ;  /* 0x40004040003d7882 */ /* 0x000fe20000000000 */
[----:B------:R2:W-:Y:S01]  /*3530*/  UTCHMMA gdesc[UR62], gdesc[UR64], tmem[UR7], tmem[UR32], idesc[UR33], UP4 ;  /* 0x00ff20403e0075ea */ /* 0x0005e2000a000007 */
[----:B------:R-:W-:Y:S01]  /*3540*/  UPLOP3.LUT UP4, UPT, UPT, UPT, UPT, 0x80, 0x8 ;  /* 0x000000000008789c */ /* 0x000fe20003f8f070 */
[----:B------:R-:W-:Y:S01]  /*3550*/  UMOV UR59, 0x40004040 ;  /* 0x40004040003b7882 */ /* 0x000fe20000000000 */
[----:B------:R-:W-:Y:S01]  /*3560*/  UMOV UR57, 0x40004040 ;  /* 0x4000404000397882 */ /* 0x000fe20000000000 */
[----:B------:R2:W-:Y:S01]  /*3570*/  UTCHMMA gdesc[UR58], gdesc[UR60], tmem[UR7], tmem[UR30], idesc[UR31], UPT ;  /* 0x00ff1e3c3a0075ea */ /* 0x0005e2000b800007 */
        /* <DEDUP_REMOVED lines=14> */
[----:B------:R-:W-:Y:S01]  /*3660*/  UMOV UR35, 0x40004040 ;  /* 0x4000404000237882 */ /* 0x000fe20000000000 */
[----:B------:R2:W-:Y:S01]  /*3670*/  UTCHMMA gdesc[UR38], gdesc[UR40], tmem[UR7], tmem[UR20], idesc[UR21], UPT ;  /* 0x00ff1428260075ea */ /* 0x0005e2000b800007 */
[----:B------:R2:W-:Y:S01]  /*3680*/  UTCHMMA gdesc[UR34], gdesc[UR36], tmem[UR7], tmem[UR18], idesc[UR19], UPT ;  /* 0x00ff1224220075ea */ /* 0x0005e2000b800007 */
[----:B------:R2:W-:Y:S01]  /*3690*/  UTCBAR [UR11], URZ ;  /* 0x000000ff0b0073e9 */ /* 0x0005e200080000ff */
[----:B------:R-:W-:Y:S01]  /*36a0*/  UMOV UR17, UR14 ;  /* 0x0000000e00117c82 */ /* 0x000fe20008000000 */
[----:B------:R-:W-:Y:S05]  /*36b0*/  BRA.U UP0, `(.L_x_57) ;  /* 0xfffffffd00007547 */ /* 0x000fea000b83ffff */
.L_x_54:
[----:B------:R-:W-:Y:S01]  /*36c0*/  UIADD3 UR15, UPT, UPT, UR15, 0x1, URZ ;  /* 0x000000010f0f7890 */ /* 0x000fe2000fffe0ff */
[C---:B------:R-:W-:Y:S01]  /*36d0*/  ISETP.NE.AND P0, PT, R10.reuse, 0x2, PT ;  /* 0x000000020a00780c */ /* 0x040fe20003f05270 */
[----:B--2---:R-:W-:Y:S02]  /*36e0*/  UIADD3 UR7, UPT, UPT, UR6, 0xa0, URZ ;  /* 0x000000a006077890 */ /* 0x004fe4000fffe0ff */
[----:B------:R-:W-:Y:S01]  /*36f0*/  UISETP.NE.AND UP0, UPT, UR15, 0x4, UPT ;  /* 0x000000040f00788c */ /* 0x000fe2000bf05270 */
[----:B-1----:R-:W-:Y:S02]  /*3700*/  SEL R0, RZ, 0x1, P0 ;  /* 0x00000001ff007807 */ /* 0x002fe40000000000 */
[----:B------:R-:W-:Y:S01]  /*3710*/  SEL R10, R10, RZ, P0 ;  /* 0x000000ff0a0a7207 */ /* 0x000fe20000000000 */
[----:B------:R-:W-:Y:S01]  /*3720*/  USEL UR6, URZ, 0x1, UP0 ;  /* 0x00000001ff067887 */ /* 0x000fe20008000000 */
[----:B------:R-:W-:Y:S01]  /*3730*/  LOP3.LUT R9, R9, R0, RZ, 0x3c, !PT ;  /* 0x0000000009097212 */ /* 0x000fe200078e3cff */
[----:B------:R-:W-:Y:S01]  /*3740*/  USEL UR15, UR15, URZ, UP0 ;  /* 0x000000ff0f0f7287 */ /* 0x000fe20008000000 */
[----:B------:R1:W-:Y:S03]  /*3750*/  UTCBAR [UR7], URZ ;  /* 0x000000ff070073e9 */ /* 0x0003e600080000ff */
[----:B------:R-:W-:Y:S01]  /*3760*/  LOP3.LUT R11, R11, UR6, RZ, 0x3c, !PT ;  /* 0x000000060b0b7c12 */ /* 0x000fe2000f8e3cff */
[----:B------:R-:W-:Y:S07]  /*3770*/  @P1 BRA `(.L_x_58) ;  /* 0xfffffff800381947 */ /* 0x000fee000383ffff */
[----:B------:R-:W2:Y:S01]  /*3780*/  S2UR UR4, SR_CgaCtaId ;  /* 0x00000000000479c3 */ /* 0x000ea20000008800 */
[----:B------:R-:W-:Y:S01]  /*3790*/  ELECT P0, URZ, PT ;  /* 0x0000000000ff782f */ /* 0x000fe20003800000 */
[----:B------:R-:W-:Y:S01]  /*37a0*/  IMAD.MOV.U32 R0, RZ, RZ, 0x1 ;  /* 0x00000001ff007424 */ /* 0x000fe200078e00ff */
[----:B------:R-:W-:Y:S01]  /*37b0*/  UIADD3 UR5, UPT, UPT, UR5, 0xc0, URZ ;  /* 0x000000c005057890 */ /* 0x000fe2000fffe0ff */
[----:B------:R-:W-:Y:S01]  /*37c0*/  SHF.L.U32 R3, R11, 0x1f, RZ ;  /* 0x0000001f0b037819 */ /* 0x000fe200000006ff */
[----:B------:R-:W-:-:S03]  /*37d0*/  UMOV UR6, 0x40 ;  /* 0x0000004000067882 */ /* 0x000fc60000000000 */
[----:B------:R-:W-:Y:S01]  /*37e0*/  UVIRTCOUNT.DEALLOC.SMPOOL 0x80 ;  /* 0x000000800000784c */ /* 0x000fe20000000000 */
[----:B--2---:R-:W-:Y:S02]  /*37f0*/  ULEA UR4, UR4, UR6, 0x18 ;  /* 0x0000000604047291 */ /* 0x004fe4000f8ec0ff */
[----:B------:R-:W-:-:S07]  /*3800*/  ULEA UR6, UR15, UR5, 0x3 ;  /* 0x000000050f067291 */ /* 0x000fce000f8e18ff */
[----:B------:R2:W-:Y:S02]  /*3810*/  @P0 STS.U8 [UR4+0x1c], R0 ;  /* 0x00001c00ff000988 */ /* 0x0005e40008000004 */
[----:B------:R-:W4:Y:S02]  /*3820*/  SYNCS.PHASECHK.TRANS64.TRYWAIT P0, [UR6], R3 ;  /* 0x00000003ff0075a7 */ /* 0x000f240008001106 */
[----:B--2-4-:R-:W-:Y:S05]  /*3830*/  @!P0 BRA `(.L_x_59) ;  /* 0x0000004c00488947 */ /* 0x014fea0003800000 */
.L_x_148:
[----:B-1----:R-:W-:-:S04]  /*3840*/  UIADD3 UR7, UPT, UPT, UR15, 0x1, URZ ;  /* 0x000000010f077890 */ /* 0x002fc8000fffe0ff */
[----:B------:R-:W-:-:S04]  /*3850*/  UISETP.NE.AND UP0, UPT, UR7, 0x4, UPT ;  /* 0x000000040700788c */ /* 0x000fc8000bf05270 */
[----:B------:R-:W-:Y:S02]  /*3860*/  USEL UR8, URZ, 0x1, UP0 ;  /* 0x00000001ff087887 */ /* 0x000fe40008000000 */
[----:B------:R-:W-:-:S04]  /*3870*/  USEL UR7, UR7, URZ, UP0 ;  /* 0x000000ff07077287 */ /* 0x000fc80008000000 */
[----:B------:R-:W-:Y:S01]  /*3880*/  ULEA UR6, UR7, UR5, 0x3 ;  /* 0x0000000507067291 */ /* 0x000fe2000f8e18ff */
[----:B------:R-:W-:-:S04]  /*3890*/  LOP3.LUT R2, R11, UR8, RZ, 0x3c, !PT ;  /* 0x000000080b027c12 */ /* 0x000fc8000f8e3cff */
[----:B--2---:R-:W-:-:S04]  /*38a0*/  SHF.L.U32 R3, R2, 0x1f, RZ ;  /* 0x0000001f02037819 */ /* 0x004fc800000006ff */
[----:B------:R-:W1:Y:S02]  /*38b0*/  SYNCS.PHASECHK.TRANS64.TRYWAIT P0, [UR6], R3 ;  /* 0x00000003ff0075a7 */ /* 0x000e640008001106 */
[----:B-1----:R-:W-:Y:S05]  /*38c0*/  @!P0 BRA `(.L_x_60) ;  /* 0x0000004c003c8947 */ /* 0x002fea0003800000 */
.L_x_150:
        /* <DEDUP_REMOVED lines=9> */
.L_x_152:
[----:B------:R-:W-:-:S04]  /*3960*/  UIADD3 UR7, UPT, UPT, UR7, 0x1, URZ ;  /* 0x0000000107077890 */ /* 0x000fc8000fffe0ff */
[----:B------:R-:W-:-:S04]  /*3970*/  UISETP.NE.AND UP0, UPT, UR7, 0x4, UPT ;  /* 0x000000040700788c */ /* 0x000fc8000bf05270 */
[----:B------:R-:W-:Y:S02]  /*3980*/  USEL UR6, URZ, 0x1, UP0 ;  /* 0x00000001ff067887 */ /* 0x000fe40008000000 */
[----:B------:R-:W-:-:S04]  /*3990*/  USEL UR7, UR7, URZ, UP0 ;  /* 0x000000ff07077287 */ /* 0x000fc80008000000 */
[----:B------:R-:W-:Y:S01]  /*39a0*/  ULEA UR7, UR7, UR5, 0x3 ;  /* 0x0000000507077291 */ /* 0x000fe2000f8e18ff */
[----:B-1----:R-:W-:-:S04]  /*39b0*/  LOP3.LUT R3, R2, UR6, RZ, 0x3c, !PT ;  /* 0x0000000602037c12 */ /* 0x002fc8000f8e3cff */
[----:B------:R-:W-:-:S04]  /*39c0*/  SHF.L.U32 R3, R3, 0x1f, RZ ;  /* 0x0000001f03037819 */ /* 0x000fc800000006ff */
[----:B------:R-:W1:Y:S02]  /*39d0*/  SYNCS.PHASECHK.TRANS64.TRYWAIT P0, [UR7], R3 ;  /* 0x00000003ff0075a7 */ /* 0x000e640008001107 */
[----:B-1----:R-:W-:Y:S05]  /*39e0*/  @!P0 BRA `(.L_x_62) ;  /* 0x0000004c00248947 */ /* 0x002fea0003800000 */
.L_x_154:
[----:B------:R-:W-:Y:S01]  /*39f0*/  NOP ;  /* 0x0000000000007918 */ /* 0x000fe20000000000 */
[----:B-1----:R-:W1:Y:S01]  /*3a00*/  LDS R0, [UR4+0x14] ;  /* 0x00001404ff007984 */ /* 0x002e620008000800 */
[----:B------:R-:W-:Y:S01]  /*3a10*/  ULOP3.LUT UR6, UR16, 0xffff, URZ, 0xc0, !UPT ;  /* 0x0000ffff10067892 */ /* 0x000fe2000f8ec0ff */
[----:B------:R-:W-:Y:S01]  /*3a20*/  UMOV UR8, 0xffff ;  /* 0x0000ffff00087882 */ /* 0x000fe20000000000 */
[----:B------:R-:W-:Y:S02]  /*3a30*/  UMOV UR5, 0x1 ;  /* 0x0000000100057882 */ /* 0x000fe40000000000 */
[----:B------:R-:W-:-:S04]  /*3a40*/  USHF.R.U32.HI UR6, URZ, 0x5, UR6 ;  /* 0x00000005ff067899 */ /* 0x000fc80008011606 */
[----:B------:R-:W-:Y:S02]  /*3a50*/  USHF.L.U32 UR8, UR8, UR6, URZ ;  /* 0x0000000608087299 */ /* 0x000fe400080006ff */
[----:B------:R-:W-:-:S04]  /*3a60*/  USHF.L.U32 UR5, UR5, UR6, URZ ;  /* 0x0000000605057299 */ /* 0x000fc800080006ff */
[----:B-1----:R-:W-:-:S04]  /*3a70*/  LOP3.LUT R0, R0, UR8, RZ, 0xc0, !PT ;  /* 0x0000000800007c12 */ /* 0x002fc8000f8ec0ff */
[----:B------:R-:W-:-:S13]  /*3a80*/  ISETP.NE.AND P0, PT, R0, UR8, PT ;  /* 0x0000000800007c0c */ /* 0x000fda000bf05270 */
[----:B------:R-:W-:Y:S05]  /*3a90*/  @P0 BRA `(.L_x_63) ;  /* 0x0000000000580947 */ /* 0x000fea0003800000 */
[----:B------:R-:W1:Y:S02]  /*3aa0*/  LDS R0, [UR4+0x18] ;  /* 0x00001804ff007984 */ /* 0x000e640008000800 */
[----:B-1----:R-:W-:-:S04]  /*3ab0*/  LOP3.LUT R0, R0, UR5, RZ, 0xc0, !PT ;  /* 0x0000000500007c12 */ /* 0x002fc8000f8ec0ff */
[----:B------:R-:W-:-:S13]  /*3ac0*/  ISETP.NE.AND P0, PT, R0, UR5, PT ;  /* 0x0000000500007c0c */ /* 0x000fda000bf05270 */
[----:B------:R-:W-:Y:S05]  /*3ad0*/  @P0 BRA `(.L_x_64) ;  /* 0x00000000003c0947 */ /* 0x000fea0003800000 */
[----:B------:R-:W1:Y:S01]  /*3ae0*/  S2R R2, SR_LANEID ;  /* 0x0000000000027919 */ /* 0x000e620000000000 */
[----:B------:R-:W-:Y:S01]  /*3af0*/  ULOP3.LUT UR8, URZ, UR8, URZ, 0x33, !UPT ;  /* 0x00000008ff087292 */ /* 0x000fe2000f8e33ff */
[----:B------:R-:W-:Y:S01]  /*3b00*/  LOP3.LUT R4, RZ, UR5, RZ, 0x33, !PT ;  /* 0x00000005ff047c12 */ /* 0x000fe2000f8e33ff */
[----:B------:R-:W-:Y:S02]  /*3b10*/  VOTEU.ANY UR7, UPT, PT ;  /* 0x0000000000077886 */ /* 0x000fe400038e0100 */
[----:B------:R-:W-:Y:S01]  /*3b20*/  UFLO.U32 UR7, UR7 ;  /* 0x00000007000772bd */ /* 0x000fe200080e0000 */
[----:B------:R-:W2:Y:S01]  /*3b30*/  REDUX UR5, R4 ;  /* 0x00000000040573c4 */ /* 0x000ea20000000000 */
[----:B------:R-:W-:-:S06]  /*3b40*/  IMAD.U32 R0, RZ, RZ, UR8 ;  /* 0x00000008ff007e24 */ /* 0x000fcc000f8e00ff */
[----:B------:R4:W-:Y:S01]  /*3b50*/  UTCATOMSWS.AND URZ, UR8 ;  /* 0x0000000800ff79e3 */ /* 0x0009e20008000000 */
[----:B------:R-:W3:Y:S01]  /*3b60*/  REDUX UR6, R0 ;  /* 0x00000000000673c4 */ /* 0x000ee20000000000 */
[----:B-1----:R-:W-:Y:S01]  /*3b70*/  ISETP.EQ.U32.AND P0, PT, R2, UR7, PT ;  /* 0x0000000702007c0c */ /* 0x002fe2000bf02070 */
[----:B--2---:R-:W-:Y:S01]  /*3b80*/  IMAD.U32 R2, RZ, RZ, UR5 ;  /* 0x00000005ff027e24 */ /* 0x004fe2000f8e00ff */
[----:B---3--:R-:W-:-:S11]  /*3b90*/  MOV R3, UR6 ;  /* 0x0000000600037c02 */ /* 0x008fd60008000f00 */
[----:B------:R4:W-:Y:S04]  /*3ba0*/  @P0 ATOMS.AND RZ, [UR4+0x14], R3 ;  /* 0x00001403ffff098c */ /* 0x0009e8000a800004 */
[----:B------:R4:W-:Y:S01]  /*3bb0*/  @P0 ATOMS.AND RZ, [UR4+0x18], R2 ;  /* 0x00001802ffff098c */ /* 0x0009e2000a800004 */
[----:B------:R-:W-:Y:S05]  /*3bc0*/  BRA `(.L_x_65) ;  /* 0x0000000000147947 */ /* 0x000fea0003800000 */
.L_x_64:
[----:B------:R-:W-:Y:S02]  /*3bd0*/  MOV R2, 0x3bf0 ;  /* 0x00003bf000027802 */ /* 0x000fe40000000f00 */
[----:B---3-5:R-:W-:Y:S05]  /*3be0*/  CALL.REL.NOINC `($__internal_0_$__cuda_sm10x_tcgen05_guardrail_trap_col_being_dealloced_not_returned_by_alloc) ;  /* 0x00000050000c7944 */ /* 0x028fea0003c00000 */
[----:B------:R-:W-:Y:S05]  /*3bf0*/  BRA `(.L_x_65) ;  /* 0x0000000000087947 */ /* 0x000fea0003800000 */
.L_x_63:
[----:B------:R-:W-:Y:S02]  /*3c00*/  MOV R2, 0x3c20 ;  /* 0x00003c2000027802 */ /* 0x000fe40000000f00 */
[----:B---3-5:R-:W-:Y:S05]  /*3c10*/  CALL.REL.NOINC `($__internal_2_$__cuda_sm10x_tcgen05_guardrail_trap_unallocated_columns_being_dealloced) ;  /* 0x0000005000187944 */ /* 0x028fea0003c00000 */
.L_x_65:
[----:B------:R-:W-:Y:S01]  /*3c20*/  NOP ;  /* 0x0000000000007918 */ /* 0x000fe20000000000 */
[----:B----4-:R-:W-:Y:S05]  /*3c30*/  EXIT ;  /* 0x000000000000794d */ /* 0x010fea0003800000 */
.L_x_47:
[----:B------:R-:W-:-:S09]  /*3c40*/  UISETP.NE.OR UP2, UPT, UR8, 0x3, !UP2 ;  /* 0x000000030800788c */ /* 0x000fd2000d745670 */
[----:B------:R-:W-:Y:S05]  /*3c50*/  BRA.U UP2, `(.L_x_66) ;  /* 0x0000001102147547 */ /* 0x000fea000b800000 */
[----:B------:R-:W1:Y:S01]  /*3c60*/  LDC R0, c[0x0][0xb30] ;  /* 0x0002cc00ff007b82 */ /* 0x000e620000000800 */
[----:B------:R-:W2:Y:S01]  /*3c70*/  LDCU.64 UR8, c[0x0][0x888] ;  /* 0x00011100ff0877ac */ /* 0x000ea20008000a00 */
[----:B------:R-:W-:Y:S02]  /*3c80*/  HFMA2 R25, -RZ, RZ, 0, 0 ;  /* 0x00000000ff197431 */ /* 0x000fe400000001ff */
[----:B------:R-:W-:Y:S01]  /*3c90*/  IMAD.MOV.U32 R32, RZ, RZ, 0x1 ;  /* 0x00000001ff207424 */ /* 0x000fe200078e00ff */
[----:B------:R-:W-:Y:S01]  /*3ca0*/  MOV R23, 0x1000 ;  /* 0x0000100000177802 */ /* 0x000fe20000000f00 */
[----:B------:R-:W4:Y:S01]  /*3cb0*/  LDCU.64 UR4, c[0x0][0x890] ;  /* 0x00011200ff0477ac */ /* 0x000f220008000a00 */
[----:B------:R-:W-:Y:S01]  /*3cc0*/  IMAD.MOV.U32 R27, RZ, RZ, RZ ;  /* 0x000000ffff1b7224 */ /* 0x000fe200078e00ff */
[----:B------:R-:W3:Y:S01]  /*3cd0*/  LDC R19, c[0x0][0x370] ;  /* 0x0000dc00ff137b82 */ /* 0x000ee20000000800 */
[----:B------:R-:W-:Y:S01]  /*3ce0*/  UMOV UR7, 0x400 ;  /* 0x0000040000077882 */ /* 0x000fe20000000000 */
[----:B------:R-:W-:-:S02]  /*3cf0*/  UPLOP3.LUT UP1, UPT, UPT, UPT, UPT, 0x40, 0x4 ;  /* 0x000000000004789c */ /* 0x000fc40003f2e870 */
[----:B------:R-:W-:-:S04]  /*3d00*/  ULEA UR7, UR37, UR7, 0x18 ;  /* 0x0000000725077291 */ /* 0x000fc8000f8ec0ff */
[----:B------:R-:W3:Y:S01]  /*3d10*/  LDC R2, c[0x0][0xb0c] ;  /* 0x0002c300ff027b82 */ /* 0x000ee20000000800 */
[----:B------:R-:W-:Y:S02]  /*3d20*/  UIADD3 UR13, UPT, UPT, UR7, 0x48, URZ ;  /* 0x00000048070d7890 */ /* 0x000fe4000fffe0ff */
[----:B--2---:R-:W-:Y:S02]  /*3d30*/  UISETP.NE.U32.AND UP2, UPT, UR8, URZ, UPT ;  /* 0x000000ff0800728c */ /* 0x004fe4000bf45070 */
[----:B------:R-:W-:Y:S02]  /*3d40*/  UIADD3 UR33, UPT, UPT, UR7, 0x30, URZ ;  /* 0x0000003007217890 */ /* 0x000fe4000fffe0ff */
[----:B----4-:R-:W-:Y:S01]  /*3d50*/  UISETP.NE.U32.AND UP3, UPT, UR4, URZ, UPT ;  /* 0x000000ff0400728c */ /* 0x010fe2000bf65070 */
[----:B------:R-:W2:Y:S01]  /*3d60*/  LDC R18, c[0x0][0xb20] ;  /* 0x0002c800ff127b82 */ /* 0x000ea20000000800 */
[----:B-1----:R-:W-:Y:S01]  /*3d70*/  ISETP.NE.AND P1, PT, R0, 0x1, PT ;  /* 0x000000010000780c */ /* 0x002fe20003f25270 */
[----:B------:R-:W-:-:S02]  /*3d80*/  UISETP.NE.AND.EX UP2, UPT, UR9, URZ, UPT, UP2 ;  /* 0x000000ff0900728c */ /* 0x000fc4000bf45320 */
[----:B------:R-:W-:Y:S02]  /*3d90*/  UIADD3 UR25, UPT, UPT, UR7, 0x38, URZ ;  /* 0x0000003807197890 */ /* 0x000fe4000fffe0ff */
[----:B------:R-:W-:Y:S02]  /*3da0*/  UIADD3 UR17, UPT, UPT, UR7, 0x40, URZ ;  /* 0x0000004007117890 */ /* 0x000fe4000fffe0ff */
[----:B------:R-:W1:Y:S01]  /*3db0*/  LDC.64 R36, c[0x0][0x348] ;  /* 0x0000d200ff247b82 */ /* 0x000e620000000a00 */
[----:B------:R-:W-:Y:S02]  /*3dc0*/  UPRMT UR13, UR37, 0x654, UR13 ;  /* 0x00000654250d7896 */ /* 0x000fe4000800000d */
[----:B------:R-:W-:-:S05]  /*3dd0*/  UISETP.NE.AND.EX UP3, UPT, UR5, URZ, UPT, UP3 ;  /* 0x000000ff0500728c */ /* 0x000fca000bf65330 */
[----:B------:R-:W4:Y:S08]  /*3de0*/  LDC.64 R16, c[0x0][0xb10] ;  /* 0x0002c400ff107b82 */ /* 0x000f300000000a00 */
[----:B------:R-:W1:Y:S08]  /*3df0*/  LDC.64 R6, c[0x0][0xb18] ;  /* 0x0002c600ff067b82 */ /* 0x000e700000000a00 */
[----:B------:R-:W1:Y:S08]  /*3e00*/  LDC.64 R4, c[0x0][0xb28] ;  /* 0x0002ca00ff047b82 */ /* 0x000e700000000a00 */
[----:B--23--:R-:W1:Y:S02]  /*3e10*/  LDC R22, c[0x0][0x374] ;  /* 0x0000dd00ff167b82 */ /* 0x00ce640000000800 */
.L_x_77:
[----:B------:R-:W-:Y:S02]  /*3e20*/  LEA R0, R27, UR7, 0x3 ;  /* 0x000000071b007c11 */ /* 0x000fe4000f8e18ff */
[----:B------:R-:W-:Y:S02]  /*3e30*/  SHF.L.U32 R3, R25, 0x1f, RZ ;  /* 0x0000001f19037819 */ /* 0x000fe400000006ff */
[----:B------:R-:W-:Y:S02]  /*3e40*/  LEA R28, R27, UR7, 0x4 ;  /* 0x000000071b1c7c11 */ /* 0x000fe4000f8e20ff */
[----:B--2---:R-:W2:Y:S02]  /*3e50*/  SYNCS.PHASECHK.TRANS64.TRYWAIT P0, [R0+URZ+0x80], R3 ;  /* 0x00008003000075a7 */ /* 0x004ea400080011ff */
[----:B--2---:R-:W-:Y:S05]  /*3e60*/  @!P0 BRA `(.L_x_67) ;  /* 0x00000048001c8947 */ /* 0x004fea0003800000 */
.L_x_155:
[----:B------:R-:W-:Y:S01]  /*3e70*/  ISETP.GE.AND P0, PT, R26, 0x1, PT ;  /* 0x000000011a00780c */ /* 0x000fe20003f06270 */
[----:B------:R-:W3:Y:S01]  /*3e80*/  LDS.128 R28, [R28+0x110] ;  /* 0x000110001c1c7984 */ /* 0x000ee20000000c00 */
[----:B--2---:R-:W-:Y:S01]  /*3e90*/  VIADD R0, R0, 0x90 ;  /* 0x0000009000007836 */ /* 0x004fe20000000000 */
[----:B------:R-:W-:Y:S01]  /*3ea0*/  @!PT LDS RZ, [RZ] ;  /* 0x00000000fffff984 */ /* 0x000fe20000000800 */
[----:B------:R-:W-:Y:S01]  /*3eb0*/  @!PT LDS RZ, [RZ] ;  /* 0x00000000fffff984 */ /* 0x000fe20000000800 */
[----:B------:R-:W-:Y:S01]  /*3ec0*/  @!PT LDS RZ, [RZ] ;  /* 0x00000000fffff984 */ /* 0x000fe20000000800 */
[----:B------:R-:W-:Y:S01]  /*3ed0*/  @!PT LDS RZ, [RZ] ;  /* 0x00000000fffff984 */ /* 0x000fe20000000800 */
[----:B------:R2:W-:Y:S06]  /*3ee0*/  MEMBAR.ALL.CTA ;  /* 0x0000000000007992 */ /* 0x0005ec0000008000 */
[----:B--2---:R-:W2:Y:S01]  /*3ef0*/  FENCE.VIEW.ASYNC.S ;  /* 0x00000000000073c6 */ /* 0x004ea20000000000 */
[----:B------:R-:W-:Y:S04]  /*3f00*/  PRMT R0, RZ, 0x654, R0 ;  /* 0x00000654ff007816 */ /* 0x000fe80000000000 */
[----:B--2---:R2:W-:Y:S01]  /*3f10*/  SYNCS.ARRIVE.TRANS64.RED.A1T0 RZ, [R0+URZ], RZ ;  /* 0x000000ff00ff79a7 */ /* 0x0045e200081004ff */
[----:B---3--:R-:W-:Y:S11]  /*3f20*/  LOP3.LUT P3, RZ, R30, 0x1, RZ, 0xc0, !PT ;  /* 0x000000011eff7812 */ /* 0x008ff6000786c0ff */
[----:B------:R-:W-:Y:S02]  /*3f30*/  @!UPT UIADD3 URZ, UPT, UPT, URZ, URZ, URZ ;  /* 0x000000fffffff290 */ /* 0x000fe4000fffe0ff */
[----:B------:R-:W-:Y:S02]  /*3f40*/  @P3 MOV R13, R28 ;  /* 0x0000001c000d3202 */ /* 0x000fe40000000f00 */
[----:B------:R-:W-:Y:S01]  /*3f50*/  @P3 LOP3.LUT R8, R29, 0xffff, RZ, 0xc0, !PT ;  /* 0x0000ffff1d083812 */ /* 0x000fe200078ec0ff */
[----:B--2---:R-:W-:Y:S06]  /*3f60*/  @!P0 BRA `(.L_x_68) ;  /* 0x0000000000a48947 */ /* 0x004fec0003800000 */
[----:B-1---5:R-:W-:Y:S01]  /*3f70*/  IMAD.HI.U32 R33, R22, R7, RZ ;  /* 0x0000000716217227 */ /* 0x022fe200078e00ff */
[----:B------:R-:W-:Y:S02]  /*3f80*/  ISETP.NE.AND P0, PT, R6, 0x1, PT ;  /* 0x000000010600780c */ /* 0x000fe40003f05270 */
[----:B------:R-:W-:Y:S01]  /*3f90*/  ISETP.NE.AND P2, PT, R26, 0x1, PT ;  /* 0x000000011a00780c */ /* 0x000fe20003f45270 */
[----:B----4-:R-:W-:Y:S01]  /*3fa0*/  IMAD.HI.U32 R34, R19, R16, RZ ;  /* 0x0000001013227227 */ /* 0x010fe200078e00ff */
[----:B------:R-:W-:Y:S02]  /*3fb0*/  SHF.R.U32.HI R33, RZ, R18, R33 ;  /* 0x00000012ff217219 */ /* 0x000fe40000011621 */
[----:B------:R-:W-:Y:S01]  /*3fc0*/  ISETP.NE.AND P4, PT, R2, 0x1, PT ;  /* 0x000000010200780c */ /* 0x000fe20003f85270 */
[----:B------:R-:W-:Y:S01]  /*3fd0*/  IMAD.HI.U32 R38, R13, R16, RZ ;  /* 0x000000100d267227 */ /* 0x000fe200078e00ff */
[----:B------:R-:W-:Y:S02]  /*3fe0*/  SHF.R.U32.HI R34, RZ, R17, R34 ;  /* 0x00000011ff227219 */ /* 0x000fe40000011622 */
[----:B------:R-:W-:Y:S01]  /*3ff0*/  SEL R3, R22, R33, !P0 ;  /* 0x0000002116037207 */ /* 0x000fe20004000000 */
[C---:B------:R-:W-:Y:S01]  /*4000*/  IMAD.HI.U32 R33, R8.reuse, R7, RZ ;  /* 0x0000000708217227 */ /* 0x040fe200078e00ff */
[----:B------:R-:W-:Y:S02]  /*4010*/  SEL R11, R19, R34, !P4 ;  /* 0x00000022130b7207 */ /* 0x000fe40006000000 */
[----:B------:R-:W-:Y:S01]  /*4020*/  SHF.R.U32.HI R38, RZ, R17, R38 ;  /* 0x00000011ff267219 */ /* 0x000fe20000011626 */
[----:B------:R-:W-:Y:S01]  /*4030*/  IMAD.HI.U32 R40, R3, R4, RZ ;  /* 0x0000000403287227 */ /* 0x000fe200078e00ff */
[----:B------:R-:W-:Y:S03]  /*4040*/  SHF.R.U32.HI R33, RZ, R18, R33 ;  /* 0x00000012ff217219 */ /* 0x000fe60000011621 */
[----:B------:R-:W-:Y:S01]  /*4050*/  IMAD.HI.U32 R34, R11, R4, RZ ;  /* 0x000000040b227227 */ /* 0x000fe200078e00ff */
[----:B------:R-:W-:Y:S02]  /*4060*/  @P2 SHF.R.U32.HI R3, RZ, R5, R40 ;  /* 0x00000005ff032219 */ /* 0x000fe40000011628 */
[----:B------:R-:W-:Y:S02]  /*4070*/  SEL R9, R8, R33, !P0 ;  /* 0x0000002108097207 */ /* 0x000fe40004000000 */
[----:B------:R-:W-:Y:S01]  /*4080*/  @P2 SHF.R.U32.HI R11, RZ, R5, R34 ;  /* 0x00000005ff0b2219 */ /* 0x000fe20000011622 */
[C---:B------:R-:W-:Y:S01]  /*4090*/  IMAD R10, R26.reuse, R3, RZ ;  /* 0x000000031a0a7224 */ /* 0x040fe200078e02ff */
[----:B------:R-:W-:Y:S01]  /*40a0*/  SEL R3, R13, R38, !P4 ;  /* 0x000000260d037207 */ /* 0x000fe20006000000 */
[C---:B------:R-:W-:Y:S03]  /*40b0*/  IMAD.HI.U32 R14, R9.reuse, R4, RZ ;  /* 0x00000004090e7227 */ /* 0x040fe600078e00ff */
[----:B------:R-:W-:Y:S01]  /*40c0*/  ISETP.GE.AND P0, PT, R9, R10, PT ;  /* 0x0000000a0900720c */ /* 0x000fe20003f06270 */
[C---:B------:R-:W-:Y:S01]  /*40d0*/  IMAD R12, R26.reuse, R11, RZ ;  /* 0x0000000b1a0c7224 */ /* 0x040fe200078e02ff */
[-C--:B------:R-:W-:Y:S04]  /*40e0*/  SHF.R.U32.HI R14, RZ, R5.reuse, R14 ;  /* 0x00000005ff0e7219 */ /* 0x080fe8000001160e */
[----:B------:R-:W-:Y:S02]  /*40f0*/  ISETP.GE.OR P0, PT, R3, R12, P0 ;  /* 0x0000000c0300720c */ /* 0x000fe40000706670 */
[----:B------:R-:W-:Y:S05]  /*4100*/  SEL R15, R9, R14, !P2 ;  /* 0x0000000e090f7207 */ /* 0x000fea0005000000 */
[----:B------:R-:W-:Y:S04]  /*4110*/  IMAD.MOV R14, RZ, RZ, -R15 ;  /* 0x000000ffff0e7224 */ /* 0x000fe800078e0a0f */
[----:B------:R-:W-:Y:S02]  /*4120*/  IMAD R14, R26, R14, R9 ;  /* 0x0000000e1a0e7224 */ /* 0x000fe400078e0209 */
[C---:B------:R-:W-:Y:S05]  /*4130*/  @!P0 IMAD.HI.U32 R10, R3.reuse, R4, RZ ;  /* 0x00000004030a8227 */ /* 0x040fea00078e00ff */
[----:B------:R-:W-:Y:S04]  /*4140*/  @!P0 SHF.R.U32.HI R10, RZ, R5, R10 ;  /* 0x00000005ff0a8219 */ /* 0x000fe8000001160a */
[----:B------:R-:W-:Y:S01]  /*4150*/  @!P0 SEL R0, R3, R10, !P2 ;  /* 0x0000000a03008207 */ /* 0x000fe20005000000 */
[----:B------:R-:W-:Y:S03]  /*4160*/  IMAD.MOV R10, RZ, RZ, -R3 ;  /* 0x000000ffff0a7224 */ /* 0x000fe600078e0a03 */
[----:B------:R-:W-:Y:S01]  /*4170*/  @!P0 IADD3 R15, PT, PT, R15, -R0, RZ ;  /* 0x800000000f0f8210 */ /* 0x000fe20007ffe0ff */
[----:B------:R-:W-:Y:S01]  /*4180*/  @!P0 IMAD R0, R11, R14, R0 ;  /* 0x0000000e0b008224 */ /* 0x000fe200078e0200 */
[----:B------:R-:W-:Y:S01]  /*4190*/  IADD3 R11, PT, PT, -R9, RZ, RZ ;  /* 0x000000ff090b7210 */ /* 0x000fe20007ffe1ff */
[----:B------:R-:W-:Y:S02]  /*41a0*/  IMAD R13, R2, R10, R13 ;  /* 0x0000000a020d7224 */ /* 0x000fe400078e020d */
[----:B------:R-:W-:Y:S02]  /*41b0*/  @!P0 IMAD R9, R15, R26, R3 ;  /* 0x0000001a0f098224 */ /* 0x000fe400078e0203 */
[----:B------:R-:W-:Y:S02]  /*41c0*/  @!P0 IMAD.MOV.U32 R3, RZ, RZ, R0 ;  /* 0x000000ffff038224 */ /* 0x000fe400078e0000 */
[----:B------:R-:W-:Y:S02]  /*41d0*/  IMAD R8, R6, R11, R8 ;  /* 0x0000000b06087224 */ /* 0x000fe400078e0208 */
[----:B------:R-:W-:Y:S02]  /*41e0*/  IMAD R13, R3, R2, R13 ;  /* 0x00000002030d7224 */ /* 0x000fe400078e020d */
[----:B------:R-:W-:Y:S02]  /*41f0*/  IMAD R8, R9, R6, R8 ;  /* 0x0000000609087224 */ /* 0x000fe400078e0208 */
.L_x_68:
[----:B------:R-:W-:Y:S05]  /*4200*/  BRA.U UP1, `(.L_x_69) ;  /* 0x0000000101107547 */ /* 0x000fea000b800000 */
[----:B------:R-:W-:Y:S04]  /*4210*/  MOV R0, UR6 ;  /* 0x0000000600007c02 */ /* 0x000fe80008000f00 */
[----:B------:R-:W-:Y:S04]  /*4220*/  SHF.L.U32 R3, R0, 0x1f, RZ ;  /* 0x0000001f00037819 */ /* 0x000fe800000006ff */
[----:B------:R-:W2:Y:S02]  /*4230*/  SYNCS.PHASECHK.TRANS64.TRYWAIT P0, [UR7+0x78], R3 ;  /* 0x00007803ff0075a7 */ /* 0x000ea40008001107 */
[----:B--2---:R-:W-:Y:S05]  /*4240*/  @!P0 BRA `(.L_x_70) ;  /* 0x0000004400388947 */ /* 0x004fea0003800000 */
.L_x_69:
[----:B------:R-:W-:Y:S02]  /*4250*/  R2UR UR35, R21 ;  /* 0x00000000152372ca */ /* 0x000fe400000e0000 */
[----:B------:R-:W-:Y:S02]  /*4260*/  R2UR UR34, R20 ;  /* 0x00000000142272ca */ /* 0x000fe400000e0000 */
[----:B------:R-:W-:Y:S02]  /*4270*/  ISETP.NE.U32.AND P2, PT, RZ, UR4, PT ;  /* 0x00000004ff007c0c */ /* 0x000fe4000bf45070 */
[----:B------:R-:W-:Y:S02]  /*4280*/  SHF.L.U32 R12, R32, 0x1f, RZ ;  /* 0x0000001f200c7819 */ /* 0x000fe400000006ff */
[----:B------:R-:W-:Y:S05]  /*4290*/  ISETP.NE.AND.EX P2, PT, RZ, UR5, PT, P2 ;  /* 0x00000005ff007c0c */ /* 0x000fea000bf45320 */
[----:B------:R-:W-:Y:S02]  /*42a0*/  USHF.L.U32 UR35, UR35, 0x6, URZ ;  /* 0x0000000623237899 */ /* 0x000fe400080006ff */
[----:B------:R-:W-:Y:S01]  /*42b0*/  USHF.L.U32 UR34, UR34, 0x7, URZ ;  /* 0x0000000722227899 */ /* 0x000fe200080006ff */
[----:B------:R-:W-:Y:S11]  /*42c0*/  BRA.U !UP3, `(.L_x_71) ;  /* 0x000000010b347547 */ /* 0x000ff6000b800000 */
[----:B------:R-:W-:Y:S01]  /*42d0*/  UPLOP3.LUT UP0, UPT, UPT, UPT, UP2, 0x80, 0x8 ;  /* 0x000000000008789c */ /* 0x000fe20003f0f020 */
[----:B--2---:R-:W-:Y:S02]  /*42e0*/  HFMA2 R0, -RZ, RZ, 0, 5.9604644775390625e-08 ;  /* 0x00000001ff007431 */ /* 0x004fe400000001ff */
[----:B------:R-:W-:Y:S03]  /*42f0*/  IMAD.MOV.U32 R59, RZ, RZ, 0x1 ;  /* 0x00000001ff3b7424 */ /* 0x000fe600078e00ff */
[----:B------:R-:W-:Y:S05]  /*4300*/  PLOP3.LUT P0, PT, PT, PT, UP0, 0x80, 0x8 ;  /* 0x000000000008781c */ /* 0x000fea0003f0f008 */
[----:B------:R-:W2:Y:S01]  /*4310*/  @UP0 LDCU.64 UR10, c[0x0][0x888] ;  /* 0x00011100ff0a07ac */ /* 0x000ea20008000a00 */
[----:B------:R-:W-:Y:S07]  /*4320*/  @UP0 UIMAD UR8, UR36, UR4, URZ ;  /* 0x00000004240802a4 */ /* 0x000fee000f8e02ff */
[----:B------:R-:W-:Y:S01]  /*4330*/  @!P0 PRMT R59, R0, 0x7610, R59 ;  /* 0x00007610003b8816 */ /* 0x000fe2000000003b */
[----:B--2---:R-:W-:Y:S03]  /*4340*/  @UP0 UIMAD.WIDE UR10, UR8, 0x4, UR10 ;  /* 0x00000004080a08a5 */ /* 0x004fe6000f8e020a */
[----:B------:R-:W2:Y:S03]  /*4350*/  @!UP0 LDCU UR8, c[0x0][0x880] ;  /* 0x00011000ff0887ac */ /* 0x000ea60008000800 */
[----:B------:R-:W-:Y:S01]  /*4360*/  IMAD.U32 R10, RZ, RZ, UR10 ;  /* 0x0000000aff0a7e24 */ /* 0x000fe2000f8e00ff */
[----:B------:R-:W-:Y:S05]  /*4370*/  MOV R11, UR11 ;  /* 0x0000000b000b7c02 */ /* 0x000fea0008000f00 */
[----:B-----5:R3:W5:Y:S02]  /*4380*/  @P0 LDG.E R35, desc[UR46][R10.64] ;  /* 0x0000002e0a230981 */ /* 0x020764000c1e1900 */
[----:B--23--:R-:W-:Y:S07]  /*4390*/  @!P0 IMAD.U32 R35, RZ, RZ, UR8 ;  /* 0x00000008ff238e24 */ /* 0x00cfee000f8e00ff */
.L_x_71:
[----:B-----5:R-:W-:Y:S01]  /*43a0*/  @!P2 FSETP.EQ.AND P0, PT, R35, RZ, PT ;  /* 0x000000ff2300a20b */ /* 0x020fe20003f02000 */
[----:B------:R-:W-:Y:S01]  /*43b0*/  @!UPT UIADD3 URZ, UPT, UPT, URZ, URZ, URZ ;  /* 0x000000fffffff290 */ /* 0x000fe2000fffe0ff */
[----:B------:R-:W-:Y:S11]  /*43c0*/  @!P2 BRA `(.L_x_72) ;  /* 0x000000000014a947 */ /* 0x000ff60003800000 */
[----:B------:R-:W-:Y:S02]  /*43d0*/  LOP3.LUT P2, RZ, R59, 0xff, RZ, 0xc0, !PT ;  /* 0x000000ff3bff7812 */ /* 0x000fe4000784c0ff */
[----:B------:R-:W-:Y:S04]  /*43e0*/  PLOP3.LUT P0, PT, PT, PT, UP0, 0x80, 0x8 ;  /* 0x000000000008781c */ /* 0x000fe80003f0f008 */
[----:B------:R-:W-:Y:S07]  /*43f0*/  PLOP3.LUT P0, PT, P0, PT, PT, 0x8, 0x80 ;  /* 0x000000000080781c */ /* 0x000fee000070e170 */
[----:B------:R-:W-:Y:S11]  /*4400*/  @P2 FSETP.EQ.AND P0, PT, R35, RZ, PT ;  /* 0x000000ff2300220b */ /* 0x000ff60003f02000 */
[----:B------:R-:W-:Y:S02]  /*4410*/  @!UPT UIADD3 URZ, UPT, UPT, URZ, URZ, URZ ;  /* 0x000000fffffff290 */ /* 0x000fe4000fffe0ff */
.L_x_72:
[----:B------:R-:W3:Y:S01]  /*4420*/  SYNCS.PHASECHK.TRANS64.TRYWAIT P2, [UR7+0x50], R12 ;  /* 0x0000500cff0075a7 */ /* 0x000ee20008041107 */
[----:B------:R-:W-:Y:S04]  /*4430*/  ELECT P4, URZ, PT ;  /* 0x0000000000ff782f */ /* 0x000fe80003880000 */
[----:B------:R-:W-:Y:S11]  /*4440*/  PLOP3.LUT P4, PT, P0, P4, PT, 0xf2, 0x2f ;  /* 0x00000000002f781c */ /* 0x000ff60000789e72 */
[----:B------:R-:W-:Y:S02]  /*4450*/  @!UPT UIADD3 URZ, UPT, UPT, URZ, URZ, URZ ;  /* 0x000000fffffff290 */ /* 0x000fe4000fffe0ff */
[----:B-1----:R-:W-:Y:S05]  /*4460*/  @!P4 IADD3 R9, P0, PT, R36, 0x580, RZ ;  /* 0x000005802409c810 */ /* 0x002fea0007f1e0ff */
[----:B--2---:R-:W-:Y:S01]  /*4470*/  @!P4 IMAD.X R0, RZ, RZ, R37, P0 ;  /* 0x000000ffff00c224 */ /* 0x004fe200000e0625 */
[----:B---3--:R-:W-:Y:S07]  /*4480*/  @!P2 BRA `(.L_x_73) ;  /* 0x0000004000c0a947 */ /* 0x008fee0003800000 */
.L_x_158:
[----:B------:R-:W-:Y:S01]  /*4490*/  @!P4 R2UR UR8, R0 ;  /* 0x000000000008c2ca */ /* 0x000fe200000e0000 */
[----:B------:R-:W-:Y:S01]  /*44a0*/  VOTEU.ALL UP1, P4 ;  /* 0x0000000000ff7886 */ /* 0x000fe20002020000 */
[----:B------:R-:W-:Y:S01]  /*44b0*/  @!P4 R2UR UR9, R9 ;  /* 0x000000000909c2ca */ /* 0x000fe200000e0000 */
[----:B------:R-:W-:Y:S01]  /*44c0*/  @!P4 IMAD.MOV.U32 R0, RZ, RZ, 0x1000 ;  /* 0x00001000ff00c424 */ /* 0x000fe200078e00ff */
[----:B------:R-:W-:Y:S01]  /*44d0*/  UMOV UR10, 0x0 ;  /* 0x00000000000a7882 */ /* 0x000fe20000000000 */
[----:B------:R-:W-:Y:S01]  /*44e0*/  UMOV UR11, 0x10000000 ;  /* 0x10000000000b7882 */ /* 0x000fe20000000000 */
[----:B------:R-:W-:Y:S01]  /*44f0*/  @!UP1 UIADD3 UR32, UPT, UPT, UR7, 0x200, URZ ;  /* 0x0000020007209890 */ /* 0x000fe2000fffe0ff */
[----:B------:R-:W-:Y:S01]  /*4500*/  @!P4 IADD3 R9, P0, PT, R36, 0x580, RZ ;  /* 0x000005802409c810 */ /* 0x000fe20007f1e0ff */
[----:B------:R-:W-:Y:S05]  /*4510*/  VOTEU.ALL UP1, P4 ;  /* 0x0000000000ff7886 */ /* 0x000fea0002020000 */
[----:B------:R-:W-:Y:S01]  /*4520*/  IMAD.U32 R11, RZ, RZ, UR8 ;  /* 0x00000008ff0b7e24 */ /* 0x000fe2000f8e00ff */
[----:B------:R-:W-:Y:S01]  /*4530*/  UPRMT UR8, UR37, 0x654, UR33 ;  /* 0x0000065425087896 */ /* 0x000fe20008000021 */
[----:B------:R-:W-:Y:S03]  /*4540*/  IMAD.U32 R10, RZ, RZ, UR9 ;  /* 0x00000009ff0a7e24 */ /* 0x000fe6000f8e00ff */
[----:B------:R-:W-:Y:S02]  /*4550*/  @!P4 R2UR UR15, R11 ;  /* 0x000000000b0fc2ca */ /* 0x000fe400000e0000 */
[----:B------:R-:W-:Y:S11]  /*4560*/  @!P4 R2UR UR14, R10 ;  /* 0x000000000a0ec2ca */ /* 0x000ff600000e0000 */
[----:B------:R-:W-:Y:S02]  /*4570*/  @!UPT UIADD3 URZ, UPT, UPT, URZ, URZ, URZ ;  /* 0x000000fffffff290 */ /* 0x000fe4000fffe0ff */
[----:B------:R2:W-:Y:S01]  /*4580*/  @!UP1 UTMALDG.3D [UR32], [UR14], desc[UR10] ;  /* 0x00000a200e0095b4 */ /* 0x0005e20008011000 */
[----:B------:R3:W-:Y:S01]  /*4590*/  @!P4 SYNCS.ARRIVE.TRANS64.RED.A0TR RZ, [UR7+0x30], R0 ;  /* 0x00003000ffffc9a7 */ /* 0x0007e20008300407 */
[----:B------:R-:W-:Y:S01]  /*45a0*/  SYNCS.ARRIVE.TRANS64.RED.A1T0 RZ, [UR8], RZ ;  /* 0x000000ffffff79a7 */ /* 0x000fe20008100408 */
[----:B---3--:R-:W-:Y:S01]  /*45b0*/  @!P4 IMAD.X R0, RZ, RZ, R37, P0 ;  /* 0x000000ffff00c224 */ /* 0x008fe200000e0625 */
[----:B------:R-:W3:Y:S02]  /*45c0*/  SYNCS.PHASECHK.TRANS64.TRYWAIT P2, [UR7+0x58], R12 ;  /* 0x0000580cff0075a7 */ /* 0x000ee40008041107 */
[----:B--23--:R-:W-:Y:S05]  /*45d0*/  @!P2 BRA `(.L_x_74) ;  /* 0x000000400084a947 */ /* 0x00cfea0003800000 */
.L_x_160:
        /* <DEDUP_REMOVED lines=8> */
[----:B------:R-:W-:Y:S01]  /*4660*/  @!UP1 UIADD3 UR24, UPT, UPT, UR7, 0x1200, URZ ;  /* 0x0000120007189890 */ /* 0x000fe2000fffe0ff */
[----:B------:R-:W-:Y:S01]  /*4670*/  VOTEU.ALL UP1, P4 ;  /* 0x0000000000ff7886 */ /* 0x000fe20002020000 */
[----:B------:R-:W-:Y:S01]  /*4680*/  UMOV UR27, UR35 ;  /* 0x00000023001b7c82 */ /* 0x000fe20008000000 */
[----:B------:R-:W-:Y:S02]  /*4690*/  UMOV UR28, UR36 ;  /* 0x00000024001c7c82 */ /* 0x000fe40008000000 */
[----:B------:R-:W-:Y:S01]  /*46a0*/  IMAD.U32 R11, RZ, RZ, UR8 ;  /* 0x00000008ff0b7e24 */ /* 0x000fe2000f8e00ff */
[----:B------:R-:W-:Y:S01]  /*46b0*/  UPRMT UR8, UR37, 0x654, UR25 ;  /* 0x0000065425087896 */ /* 0x000fe20008000019 */
[----:B------:R-:W-:Y:S02]  /*46c0*/  IMAD.U32 R10, RZ, RZ, UR9 ;  /* 0x00000009ff0a7e24 */ /* 0x000fe4000f8e00ff */
[----:B------:R-:W-:Y:S01]  /*46d0*/  @!P4 IMAD.X R20, RZ, RZ, R37, P0 ;  /* 0x000000ffff14c224 */ /* 0x000fe200000e0625 */
[----:B------:R-:W-:Y:S02]  /*46e0*/  @!P4 R2UR UR15, R11 ;  /* 0x000000000b0fc2ca */ /* 0x000fe400000e0000 */
[----:B------:R-:W-:Y:S11]  /*46f0*/  @!P4 R2UR UR14, R10 ;  /* 0x000000000a0ec2ca */ /* 0x000ff600000e0000 */
[----:B------:R-:W-:Y:S02]  /*4700*/  @!UPT UIADD3 URZ, UPT, UPT, URZ, URZ, URZ ;  /* 0x000000fffffff290 */ /* 0x000fe4000fffe0ff */
[----:B------:R2:W-:Y:S01]  /*4710*/  @!UP1 UTMALDG.3D [UR24], [UR14], desc[UR10] ;  /* 0x00000a180e0095b4 */ /* 0x0005e20008011000 */
[----:B------:R2:W-:Y:S01]  /*4720*/  @!P4 SYNCS.ARRIVE.TRANS64.RED.A0TR RZ, [UR7+0x38], R0 ;  /* 0x00003800ffffc9a7 */ /* 0x0005e20008300407 */
[----:B------:R-:W-:Y:S01]  /*4730*/  SYNCS.ARRIVE.TRANS64.RED.A1T0 RZ, [UR8], RZ ;  /* 0x000000ffffff79a7 */ /* 0x000fe20008100408 */
[----:B------:R-:W3:Y:S02]  /*4740*/  SYNCS.PHASECHK.TRANS64.TRYWAIT P2, [UR7+0x60], R12 ;  /* 0x0000600cff0075a7 */ /* 0x000ee40008041107 */
[----:B--23--:R-:W-:Y:S05]  /*4750*/  @!P2 BRA `(.L_x_75) ;  /* 0x00000040003ca947 */ /* 0x00cfea0003800000 */
.L_x_162:
[----:B------:R-:W2:Y:S01]  /*4760*/  LDC.64 R14, c[0x0][0xb10] ;  /* 0x0002c400ff0e7b82 */ /* 0x000ea20000000a00 */
[----:B------:R-:W-:Y:S01]  /*4770*/  @!P4 R2UR UR8, R20 ;  /* 0x000000001408c2ca */ /* 0x000fe200000e0000 */
[----:B------:R-:W-:Y:S01]  /*4780*/  VOTEU.ALL UP1, P4 ;  /* 0x0000000000ff7886 */ /* 0x000fe20002020000 */
[----:B------:R-:W-:Y:S01]  /*4790*/  @!P4 R2UR UR9, R21 ;  /* 0x000000001509c2ca */ /* 0x000fe200000e0000 */
[----:B------:R-:W-:Y:S01]  /*47a0*/  UMOV UR10, 0x0 ;  /* 0x00000000000a7882 */ /* 0x000fe20000000000 */
[----:B------:R-:W-:Y:S03]  /*47b0*/  UMOV UR11, 0x10000000 ;  /* 0x10000000000b7882 */ /* 0x000fe60000000000 */
[----:B------:R-:W3:Y:S01]  /*47c0*/  LDC.64 R10, c[0x0][0xb18] ;  /* 0x0002c600ff0a7b82 */ /* 0x000ee20000000a00 */
[----:B------:R-:W-:Y:S01]  /*47d0*/  @!UP1 UIADD3 UR18, UPT, UPT, UR34, 0x40, URZ ;  /* 0x0000004022129890 */ /* 0x000fe2000fffe0ff */
[----:B------:R-:W-:Y:S01]  /*47e0*/  @P3 SHF.R.U32.HI R24, RZ, 0x10, R29 ;  /* 0x00000010ff183819 */ /* 0x000fe2000001161d */
[----:B------:R-:W-:Y:S01]  /*47f0*/  @!UP1 UIADD3 UR16, UPT, UPT, UR7, 0x2200, URZ ;  /* 0x0000220007109890 */ /* 0x000fe2000fffe0ff */
[----:B------:R-:W-:Y:S01]  /*4800*/  VIADD R27, R27, 0x1 ;  /* 0x000000011b1b7836 */ /* 0x000fe20000000000 */
[----:B------:R-:W-:Y:S03]  /*4810*/  VOTEU.ALL UP1, P4 ;  /* 0x0000000000ff7886 */ /* 0x000fe60002020000 */
[----:B------:R-:W5:Y:S01]  /*4820*/  @!P1 LDC R0, c[0x0][0xb20] ;  /* 0x0002c800ff009b82 */ /* 0x000f620000000800 */
[----:B------:R-:W-:Y:S01]  /*4830*/  UMOV UR19, UR35 ;  /* 0x0000002300137c82 */ /* 0x000fe20008000000 */
[----:B------:R-:W-:Y:S01]  /*4840*/  IMAD.U32 R21, RZ, RZ, UR8 ;  /* 0x00000008ff157e24 */ /* 0x000fe2000f8e00ff */
[----:B------:R-:W-:Y:S05]  /*4850*/  UMOV UR20, UR36 ;  /* 0x0000002400147c82 */ /* 0x000fea0008000000 */
[----:B-1----:R-:W1:Y:S01]  /*4860*/  @!P1 LDC R3, c[0x0][0xb0c] ;  /* 0x0002c300ff039b82 */ /* 0x002e620000000800 */
[----:B------:R-:W-:Y:S01]  /*4870*/  IMAD.U32 R20, RZ, RZ, UR9 ;  /* 0x00000009ff147e24 */ /* 0x000fe2000f8e00ff */
[----:B------:R-:W-:Y:S01]  /*4880*/  UPRMT UR8, UR37, 0x654, UR17 ;  /* 0x0000065425087896 */ /* 0x000fe20008000011 */
[----:B------:R-:W-:Y:S03]  /*4890*/  @!P4 R2UR UR15, R21 ;  /* 0x00000000150fc2ca */ /* 0x000fe600000e0000 */
[----:B------:R-:W-:Y:S01]  /*48a0*/  @!P4 R2UR UR14, R20 ;  /* 0x00000000140ec2ca */ /* 0x000fe200000e0000 */
[----:B------:R-:W-:Y:S11]  /*48b0*/  @!P4 IMAD.MOV.U32 R20, RZ, RZ, 0x1000 ;  /* 0x00001000ff14c424 */ /* 0x000ff600078e00ff */
[----:B------:R-:W-:Y:S01]  /*48c0*/  @!UPT UIADD3 URZ, UPT, UPT, URZ, URZ, URZ ;  /* 0x000000fffffff290 */ /* 0x000fe2000fffe0ff */
[----:B------:R1:W-:Y:S01]  /*48d0*/  @!UP1 UTMALDG.3D [UR16], [UR14], desc[UR10] ;  /* 0x00000a100e0095b4 */ /* 0x0003e20008011000 */
[----:B------:R1:W-:Y:S02]  /*48e0*/  @!P4 SYNCS.ARRIVE.TRANS64.RED.A0TR RZ, [UR7+0x40], R20 ;  /* 0x00004014ffffc9a7 */ /* 0x0003e40008300407 */
[----:B-1----:R-:W-:Y:S01]  /*48f0*/  @!P1 ISETP.NE.AND P2, PT, R3, 0x1, PT ;  /* 0x000000010300980c */ /* 0x002fe20003f45270 */
[C---:B--2---:R-:W-:Y:S01]  /*4900*/  @!P1 IMAD.HI.U32 R14, R13.reuse, R14, RZ ;  /* 0x0000000e0d0e9227 */ /* 0x044fe200078e00ff */
[----:B---3--:R-:W-:Y:S03]  /*4910*/  @!P1 ISETP.NE.AND P0, PT, R10, 0x1, PT ;  /* 0x000000010a00980c */ /* 0x008fe60003f05270 */
[C---:B------:R-:W-:Y:S01]  /*4920*/  @!P1 IMAD.HI.U32 R11, R8.reuse, R11, RZ ;  /* 0x0000000b080b9227 */ /* 0x040fe200078e00ff */
[----:B------:R-:W-:Y:S04]  /*4930*/  @!P1 SHF.R.U32.HI R14, RZ, R15, R14 ;  /* 0x0000000fff0e9219 */ /* 0x000fe8000001160e */
[----:B-----5:R-:W-:Y:S01]  /*4940*/  @!P1 SHF.R.U32.HI R9, RZ, R0, R11 ;  /* 0x00000000ff099219 */ /* 0x020fe2000001160b */
[----:B------:R-:W-:Y:S01]  /*4950*/  SYNCS.ARRIVE.TRANS64.RED.A1T0 RZ, [UR8], RZ ;  /* 0x000000ffffff79a7 */ /* 0x000fe20008100408 */
[----:B------:R-:W-:Y:S02]  /*4960*/  @!P1 SEL R14, R13, R14, !P2 ;  /* 0x0000000e0d0e9207 */ /* 0x000fe40005000000 */
[----:B------:R-:W-:Y:S01]  /*4970*/  @!P1 SEL R9, R8, R9, !P0 ;  /* 0x0000000908099207 */ /* 0x000fe20004000000 */
[----:B------:R-:W1:Y:S04]  /*4980*/  SYNCS.PHASECHK.TRANS64.TRYWAIT P5, [UR7+0x68], R12 ;  /* 0x0000680cff0075a7 */ /* 0x000e6800080a1107 */
[----:B------:R-:W-:Y:S02]  /*4990*/  @!P1 IMAD.IADD R0, R9, 0x1, -R14 ;  /* 0x0000000109009824 */ /* 0x000fe400078e0a0e */
[----:B------:R-:W-:Y:S02]  /*49a0*/  @!P1 IMAD.IADD R9, R14, 0x1, -R9 ;  /* 0x000000010e099824 */ /* 0x000fe400078e0a09 */
[----:B------:R-:W-:Y:S02]  /*49b0*/  @!P1 IMAD R13, R0, R3, R13 ;  /* 0x00000003000d9224 */ /* 0x000fe400078e020d */
[----:B------:R-:W-:Y:S01]  /*49c0*/  @!P1 IMAD R8, R9, R10, R8 ;  /* 0x0000000a09089224 */ /* 0x000fe200078e0208 */
[----:B-1----:R-:W-:Y:S06]  /*49d0*/  @!P5 BRA `(.L_x_76) ;  /* 0x0000003c00b4d947 */ /* 0x002fec0003800000 */
.L_x_164:
[----:B-1----:R-:W-:Y:S01]  /*49e0*/  @!P4 IADD3 R3, P0, PT, R36, 0x580, RZ ;  /* 0x000005802403c810 */ /* 0x002fe20007f1e0ff */
[----:B------:R-:W-:Y:S01]  /*49f0*/  VOTEU.ALL UP1, P4 ;  /* 0x0000000000ff7886 */ /* 0x000fe20002020000 */
[----:B------:R-:W-:Y:S01]  /*4a00*/  UMOV UR18, 0x0 ;  /* 0x0000000000127882 */ /* 0x000fe20000000000 */
[----:B------:R-:W-:Y:S01]  /*4a10*/  UMOV UR19, 0x10000000 ;  /* 0x1000000000137882 */ /* 0x000fe20000000000 */
[----:B------:R-:W-:Y:S01]  /*4a20*/  @!P4 R2UR UR9, R3 ;  /* 0x000000000309c2ca */ /* 0x000fe200000e0000 */
[----:B------:R-:W-:Y:S01]  /*4a30*/  @!P4 IMAD.X R0, RZ, RZ, R37, P0 ;  /* 0x000000ffff00c224 */ /* 0x000fe200000e0625 */
[----:B------:R-:W-:Y:S01]  /*4a40*/  @!UP1 UIADD3 UR10, UPT, UPT, UR34, 0x60, URZ ;  /* 0x00000060220a9890 */ /* 0x000fe2000fffe0ff */
[----:B------:R-:W-:Y:S01]  /*4a50*/  ISETP.NE.AND P0, PT, R27, 0x2, PT ;  /* 0x000000021b00780c */ /* 0x000fe20003f05270 */
[----:B------:R-:W-:Y:S01]  /*4a60*/  UMOV UR11, UR35 ;  /* 0x00000023000b7c82 */ /* 0x000fe20008000000 */
[----:B------:R-:W-:Y:S01]  /*4a70*/  UMOV UR12, UR36 ;  /* 0x00000024000c7c82 */ /* 0x000fe20008000000 */
[----:B------:R-:W-:Y:S01]  /*4a80*/  @!P4 R2UR UR8, R0 ;  /* 0x000000000008c2ca */ /* 0x000fe200000e0000 */
[----:B------:R-:W-:Y:S01]  /*4a90*/  IMAD.IADD R20, R8, 0x1, R58 ;  /* 0x0000000108147824 */ /* 0x000fe200078e023a */
[----:B------:R-:W-:Y:S01]  /*4aa0*/  @P3 R2UR UR36, R24 ;  /* 0x00000000182432ca */ /* 0x000fe200000e0000 */
[----:B------:R-:W-:Y:S01]  /*4ab0*/  IMAD.IADD R21, R13, 0x1, R60 ;  /* 0x000000010d157824 */ /* 0x000fe200078e023c */
[----:B------:R-:W-:Y:S02]  /*4ac0*/  SEL R0, RZ, 0x1, P0 ;  /* 0x00000001ff007807 */ /* 0x000fe40000000000 */
[----:B------:R-:W-:Y:S01]  /*4ad0*/  LOP3.LUT R32, R32, 0x1, RZ, 0x3c, !PT ;  /* 0x0000000120207812 */ /* 0x000fe200078e3cff */
[----:B------:R-:W-:Y:S01]  /*4ae0*/  IMAD.U32 R10, RZ, RZ, UR9 ;  /* 0x00000009ff0a7e24 */ /* 0x000fe2000f8e00ff */
[----:B------:R-:W-:Y:S01]  /*4af0*/  @!UP1 UIADD3 UR9, UPT, UPT, UR7, 0x48, URZ ;  /* 0x0000004807099890 */ /* 0x000fe2000fffe0ff */
[----:B------:R-:W-:Y:S02]  /*4b00*/  LOP3.LUT R25, R25, R0, RZ, 0x3c, !PT ;  /* 0x0000000019197212 */ /* 0x000fe400078e3cff */
[----:B------:R-:W-:Y:S02]  /*4b10*/  SEL R27, R27, RZ, P0 ;  /* 0x000000ff1b1b7207 */ /* 0x000fe40000000000 */
[----:B------:R-:W-:Y:S01]  /*4b20*/  IMAD.U32 R11, RZ, RZ, UR8 ;  /* 0x00000008ff0b7e24 */ /* 0x000fe2000f8e00ff */
[----:B------:R-:W-:Y:S01]  /*4b30*/  @!P4 R2UR UR14, R10 ;  /* 0x000000000a0ec2ca */ /* 0x000fe200000e0000 */
[----:B------:R-:W-:Y:S01]  /*4b40*/  @!UP1 UIADD3 UR8, UPT, UPT, UR7, 0x3200, URZ ;  /* 0x0000320007089890 */ /* 0x000fe2000fffe0ff */
[----:B------:R-:W-:Y:S02]  /*4b50*/  VOTEU.ALL UP1, P4 ;  /* 0x0000000000ff7886 */ /* 0x000fe40002020000 */
[----:B------:R-:W-:Y:S11]  /*4b60*/  @!P4 R2UR UR15, R11 ;  /* 0x000000000b0fc2ca */ /* 0x000ff600000e0000 */
[----:B------:R-:W-:Y:S02]  /*4b70*/  @!UPT UIADD3 URZ, UPT, UPT, URZ, URZ, URZ ;  /* 0x000000fffffff290 */ /* 0x000fe4000fffe0ff */
[----:B------:R2:W-:Y:S01]  /*4b80*/  @!UP1 UTMALDG.3D [UR8], [UR14], desc[UR18] ;  /* 0x000012080e0095b4 */ /* 0x0005e20008011000 */
[----:B------:R2:W-:Y:S01]  /*4b90*/  @!P4 SYNCS.ARRIVE.TRANS64.RED.A0TR RZ, [UR7+0x48], R23 ;  /* 0x00004817ffffc9a7 */ /* 0x0005e20008300407 */
[----:B------:R-:W-:Y:S01]  /*4ba0*/  UPLOP3.LUT UP1, UPT, UPT, UPT, UPT, 0x80, 0x8 ;  /* 0x000000000008789c */ /* 0x000fe20003f2f070 */
[----:B------:R-:W-:Y:S01]  /*4bb0*/  SYNCS.ARRIVE.TRANS64.RED.A1T0 RZ, [UR13], RZ ;  /* 0x000000ffffff79a7 */ /* 0x000fe2000810040d */
[----:B------:R-:W-:Y:S09]  /*4bc0*/  @P3 BRA `(.L_x_77) ;  /* 0xfffffff000943947 */ /* 0x000ff2000383ffff */
[----:B------:R-:W-:-:S04]  /*4bd0*/  SHF.L.U32 R3, R32, 0x1f, RZ ;  /* 0x0000001f20037819 */ /* 0x000fc800000006ff */
[----:B------:R-:W1:Y:S02]  /*4be0*/  SYNCS.PHASECHK.TRANS64.TRYWAIT P0, [UR7+0x50], R3 ;  /* 0x00005003ff0075a7 */ /* 0x000e640008001107 */
[----:B-1----:R-:W-:Y:S05]  /*4bf0*/  @!P0 BRA `(.L_x_78) ;  /* 0x0000003c00448947 */ /* 0x002fea0003800000 */
.L_x_166:
[----:B------:R-:W3:Y:S02]  /*4c00*/  SYNCS.PHASECHK.TRANS64.TRYWAIT P0, [UR7+0x58], R3 ;  /* 0x00005803ff0075a7 */ /* 0x000ee40008001107 */
[----:B---3--:R-:W-:Y:S05]  /*4c10*/  @!P0 BRA `(.L_x_79) ;  /* 0x0000003c00548947 */ /* 0x008fea0003800000 */
.L_x_168:
[----:B------:R-:W3:Y:S02]  /*4c20*/  SYNCS.PHASECHK.TRANS64.TRYWAIT P0, [UR7+0x60], R3 ;  /* 0x00006003ff0075a7 */ /* 0x000ee40008001107 */
[----:B---3--:R-:W-:Y:S05]  /*4c30*/  @!P0 BRA `(.L_x_80) ;  /* 0x0000003c00648947 */ /* 0x008fea0003800000 */
.L_x_170:
[----:B-1----:R-:W-:-:S07]  /*4c40*/  MOV R0, UR7 ;  /* 0x0000000700007c02 */ /* 0x002fce0008000f00 */
.L_x_81:
[----:B-1----:R-:W-:-:S04]  /*4c50*/  SHF.L.U32 R3, R32, 0x1f, RZ ;  /* 0x0000001f20037819 */ /* 0x002fc800000006ff */
[----:B------:R1:W3:Y:S03]  /*4c60*/  SYNCS.PHASECHK.TRANS64.TRYWAIT P0, [R0+URZ+0x68], R3 ;  /* 0x00006803000075a7 */ /* 0x0002e600080011ff */
[----:B---3--:R-:W-:Y:S05]  /*4c70*/  @!P0 NANOSLEEP.SYNCS 0x989680 ;  /* 0x009896800000895d */ /* 0x008fea0003900000 */
[----:B------:R-:W3:Y:S02]  /*4c80*/  @!P0 SYNCS.PHASECHK.TRANS64 P0, [R0+URZ+0x68], R3 ;  /* 0x00006803000085a7 */ /* 0x000ee400080010ff */
[----:B--23--:R-:W-:Y:S05]  /*4c90*/  @P0 EXIT ;  /* 0x000000000000094d */ /* 0x00cfea0003800000 */
[----:B------:R-:W-:Y:S05]  /*4ca0*/  BRA `(.L_x_81) ;  /* 0xfffffffc00e87947 */ /* 0x000fea000383ffff */
.L_x_66:
[----:B------:R-:W-:-:S06]  /*4cb0*/  UISETP.GE.AND UP1, UPT, UR8, 0x4, UPT ;  /* 0x000000040800788c */ /* 0x000fcc000bf26270 */
[----:B------:R-:W-:-:S13]  /*4cc0*/  PLOP3.LUT P0, PT, PT, PT, UP1, 0x80, 0x8 ;  /* 0x000000000008781c */ /* 0x000fda0003f0f018 */
[----:B------:R-:W-:Y:S05]  /*4cd0*/  @!P0 EXIT ;  /* 0x000000000000894d */ /* 0x000fea0003800000 */
[----:B------:R-:W-:Y:S01]  /*4ce0*/  BAR.SYNC.DEFER_BLOCKING 0x6, 0xa0 ;  /* 0x0182800000007b1d */ /* 0x000fe20000010000 */
[C---:B------:R-:W-:Y:S01]  /*4cf0*/  IMAD.SHL.U32 R7, R72.reuse, 0x20, RZ ;  /* 0x0000002048077824 */ /* 0x040fe200078e00ff */
[----:B------:R-:W-:Y:S01]  /*4d00*/  SHF.R.U32.HI R0, RZ, 0x1, R72 ;  /* 0x00000001ff007819 */ /* 0x000fe20000011648 */
[C---:B------:R-:W-:Y:S01]  /*4d10*/  IMAD.SHL.U32 R64, R72.reuse, 0x10, RZ ;  /* 0x0000001048407824 */ /* 0x040fe200078e00ff */
[C---:B------:R-:W-:Y:S01]  /*4d20*/  LOP3.LUT P0, RZ, R72.reuse, 0x4, RZ, 0xc0, !PT ;  /* 0x0000000448ff7812 */ /* 0x040fe2000780c0ff */
[----:B------:R-:W-:Y:S01]  /*4d30*/  IMAD.U32 R32, R72, 0x10000, RZ ;  /* 0x0001000048207824 */ /* 0x000fe200078e00ff */
[----:B------:R-:W-:Y:S02]  /*4d40*/  UMOV UR48, 0x400 ;  /* 0x0000040000307882 */ /* 0x000fe40000000000 */
[----:B------:R-:W1:Y:S01]  /*4d50*/  LDC R63, c[0x0][0x370] ;  /* 0x0000dc00ff3f7b82 */ /* 0x000e620000000800 */
[----:B------:R-:W-:Y:S01]  /*4d60*/  ULEA UR48, UR37, UR48, 0x18 ;  /* 0x0000003025307291 */ /* 0x000fe2000f8ec0ff */
[----:B------:R-:W-:Y:S01]  /*4d70*/  LOP3.LUT R5, R7, 0xc0, RZ, 0xc0, !PT ;  /* 0x000000c007057812 */ /* 0x000fe200078ec0ff */
[----:B------:R-:W-:Y:S01]  /*4d80*/  IMAD.MOV.U32 R71, RZ, RZ, 0x20 ;  /* 0x00000020ff477424 */ /* 0x000fe200078e00ff */
[----:B------:R-:W-:Y:S01]  /*4d90*/  LOP3.LUT R64, R64, 0x600, RZ, 0xc0, !PT ;  /* 0x0000060040407812 */ /* 0x000fe200078ec0ff */
[----:B------:R-:W-:Y:S01]  /*4da0*/  UIADD3 UR4, UPT, UPT, UR48, 0x200, URZ ;  /* 0x0000020030047890 */ /* 0x000fe2000fffe0ff */
[----:B------:R-:W-:Y:S01]  /*4db0*/  LOP3.LUT R0, R5, 0x8, R0, 0xf8, !PT ;  /* 0x0000000805007812 */ /* 0x000fe200078ef800 */
[----:B------:R-:W-:Y:S01]  /*4dc0*/  IMAD.SHL.U32 R5, R72, 0x4, RZ ;  /* 0x0000000448057824 */ /* 0x000fe200078e00ff */
[----:B------:R-:W2:Y:S01]  /*4dd0*/  LDC R28, c[0x0][0xb0c] ;  /* 0x0002c300ff1c7b82 */ /* 0x000ea20000000800 */
[----:B------:R-:W-:Y:S01]  /*4de0*/  LOP3.LUT R64, R64, 0x20, R7, 0xf8, !PT ;  /* 0x0000002040407812 */ /* 0x000fe200078ef807 */
[----:B------:R-:W-:Y:S01]  /*4df0*/  IMAD.MOV.U32 R70, RZ, RZ, 0x1 ;  /* 0x00000001ff467424 */ /* 0x000fe200078e00ff */
[----:B------:R-:W-:Y:S01]  /*4e00*/  LOP3.LUT R32, R32, 0x600000, RZ, 0xc0, !PT ;  /* 0x0060000020207812 */ /* 0x000fe200078ec0ff */
[----:B------:R-:W-:Y:S01]  /*4e10*/  IMAD.MOV.U32 R30, RZ, RZ, RZ ;  /* 0x000000ffff1e7224 */ /* 0x000fe200078e00ff */
[----:B------:R-:W-:-:S02]  /*4e20*/  LOP3.LUT R5, R0, 0x18, R5, 0x78, !PT ;  /* 0x0000001800057812 */ /* 0x000fc400078e7805 */
[----:B------:R-:W-:Y:S02]  /*4e30*/  CS2R R68, SRZ ;  /* 0x0000000000447805 */ /* 0x000fe4000001ff00 */
[----:B------:R-:W-:Y:S01]  /*4e40*/  LOP3.LUT R64, R64, 0x100, R7, 0xf8, !PT ;  /* 0x0000010040407812 */ /* 0x000fe200078ef807 */
[----:B------:R-:W4:Y:S01]  /*4e50*/  LDC R61, c[0x0][0xb20] ;  /* 0x0002c800ff3d7b82 */ /* 0x000f220000000800 */
[----:B------:R-:W3:Y:S01]  /*4e60*/  LDS R3, [UR48+0x130] ;  /* 0x00013030ff037984 */ /* 0x000ee20008000800 */
[----:B------:R-:W-:Y:S01]  /*4e70*/  LOP3.LUT R72, R72, 0x60, RZ, 0xc0, !PT ;  /* 0x0000006048487812 */ /* 0x000fe200078ec0ff */
[----:B------:R-:W-:Y:S01]  /*4e80*/  IMAD.MOV.U32 R75, RZ, RZ, RZ ;  /* 0x000000ffff4b7224 */ /* 0x000fe200078e00ff */
[----:B------:R-:W-:Y:S01]  /*4e90*/  LOP3.LUT R64, R64, R5, RZ, 0xfc, !PT ;  /* 0x0000000540407212 */ /* 0x000fe200078efcff */
[----:B------:R-:W-:Y:S01]  /*4ea0*/  IMAD.U32 R66, RZ, RZ, UR4 ;  /* 0x00000004ff427e24 */ /* 0x000fe2000f8e00ff */
[----:B------:R-:W-:Y:S01]  /*4eb0*/  SEL R71, R71, 0xffffffe0, !P0 ;  /* 0xffffffe047477807 */ /* 0x000fe20004000000 */
[----:B------:R-:W1:Y:S01]  /*4ec0*/  LDCU.64 UR52, c[0x0][0x348] ;  /* 0x00006900ff3477ac */ /* 0x000e620008000a00 */
[----:B------:R-:W1:Y:S01]  /*4ed0*/  LDC R27, c[0x0][0xb30] ;  /* 0x0002cc00ff1b7b82 */ /* 0x000e620000000800 */
[----:B------:R-:W1:Y:S01]  /*4ee0*/  LDCU.64 UR38, c[0x0][0x888] ;  /* 0x00011100ff2677ac */ /* 0x000e620008000a00 */
[----:B------:R-:W1:Y:S06]  /*4ef0*/  LDCU.64 UR44, c[0x0][0x890] ;  /* 0x00011200ff2c77ac */ /* 0x000e6c0008000a00 */
[----:B------:R-:W1:Y:S01]  /*4f00*/  LDC.64 R56, c[0x0][0xb10] ;  /* 0x0002c400ff387b82 */ /* 0x000e620000000a00 */
[----:B------:R-:W-:Y:S01]  /*4f10*/  UMOV UR49, URZ ;  /* 0x000000ff00317c82 */ /* 0x000fe20008000000 */
[----:B------:R-:W-:-:S06]  /*4f20*/  UMOV UR51, URZ ;  /* 0x000000ff00337c82 */ /* 0x000fcc0008000000 */
[----:B------:R-:W1:Y:S08]  /*4f30*/  LDC.64 R24, c[0x0][0xb18] ;  /* 0x0002c600ff187b82 */ /* 0x000e700000000a00 */
[----:B------:R-:W1:Y:S08]  /*4f40*/  LDC.64 R22, c[0x0][0xb28] ;  /* 0x0002ca00ff167b82 */ /* 0x000e700000000a00 */
[----:B------:R-:W1:Y:S01]  /*4f50*/  LDC.64 R54, c[0x0][0x8b0] ;  /* 0x00022c00ff367b82 */ /* 0x000e620000000a00 */
[----:B---3--:R-:W-:-:S07]  /*4f60*/  IMAD.IADD R32, R3, 0x1, R32 ;  /* 0x0000000103207824 */ /* 0x008fce00078e0220 */
[----:B------:R-:W3:Y:S08]  /*4f70*/  LDC.64 R52, c[0x0][0x8a8] ;  /* 0x00022a00ff347b82 */ /* 0x000ef00000000a00 */
[----:B--2-4-:R-:W1:Y:S02]  /*4f80*/  LDC R62, c[0x0][0x374] ;  /* 0x0000dd00ff3e7b82 */ /* 0x014e640000000800 */
.L_x_125:
[C---:B------:R-:W-:Y:S02]  /*4f90*/  LEA R0, R75.reuse, UR48, 0x3 ;  /* 0x000000304b007c11 */ /* 0x040fe4000f8e18ff */
[----:B------:R-:W-:Y:S02]  /*4fa0*/  SHF.L.U32 R3, R68, 0x1f, RZ ;  /* 0x0000001f44037819 */ /* 0x000fe400000006ff */
[----:B------:R-:W-:Y:S02]  /*4fb0*/  LEA R16, R75, UR48, 0x4 ;  /* 0x000000304b107c11 */ /* 0x000fe4000f8e20ff */
[----:B------:R-:W2:Y:S02]  /*4fc0*/  SYNCS.PHASECHK.TRANS64.TRYWAIT P0, [R0+URZ+0x80], R3 ;  /* 0x00008003000075a7 */ /* 0x000ea400080011ff */
[----:B-12---:R-:W-:Y:S05]  /*4fd0*/  @!P0 BRA `(.L_x_82) ;  /* 0x0000003800948947 */ /* 0x006fea0003800000 */
.L_x_171:
[----:B------:R-:W4:Y:S01]  /*4fe0*/  LDC.64 R12, c[0x0][0xb10] ;  /* 0x0002c400ff0c7b82 */ /* 0x000f220000000a00 */
[----:B------:R-:W3:Y:S01]  /*4ff0*/  LDS.128 R16, [R16+0x110] ;  /* 0x0001100010107984 */ /* 0x000ee20000000c00 */
[----:B-1----:R-:W-:Y:S01]  /*5000*/  ISETP.NE.AND P1, PT, R27, 0x1, PT ;  /* 0x000000011b00780c */ /* 0x002fe20003f25270 */
[----:B--2---:R-:W-:Y:S01]  /*5010*/  VIADD R0, R0, 0x90 ;  /* 0x0000009000007836 */ /* 0x004fe20000000000 */
[----:B------:R-:W-:Y:S04]  /*5020*/  ISETP.GE.AND P0, PT, R26, 0x1, PT ;  /* 0x000000011a00780c */ /* 0x000fe80003f06270 */
[----:B------:R-:W1:Y:S01]  /*5030*/  LDC.64 R10, c[0x0][0xb18] ;  /* 0x0002c600ff0a7b82 */ /* 0x000e620000000a00 */
[----:B------:R-:W-:Y:S01]  /*5040*/  PRMT R0, RZ, 0x654, R0 ;  /* 0x00000654ff007816 */ /* 0x000fe20000000000 */
[----:B------:R-:W-:Y:S01]  /*5050*/  @!PT LDS RZ, [RZ] ;  /* 0x00000000fffff984 */ /* 0x000fe20000000800 */
[----:B------:R-:W-:Y:S01]  /*5060*/  @!PT LDS RZ, [RZ] ;  /* 0x00000000fffff984 */ /* 0x000fe20000000800 */
[----:B------:R-:W-:Y:S01]  /*5070*/  @!PT LDS RZ, [RZ] ;  /* 0x00000000fffff984 */ /* 0x000fe20000000800 */
[----:B------:R-:W-:Y:S01]  /*5080*/  @!PT LDS RZ, [RZ] ;  /* 0x00000000fffff984 */ /* 0x000fe20000000800 */
[----:B------:R2:W-:Y:S06]  /*5090*/  MEMBAR.ALL.CTA ;  /* 0x0000000000007992 */ /* 0x0005ec0000008000 */
[----:B--2---:R-:W2:Y:S01]  /*50a0*/  FENCE.VIEW.ASYNC.S ;  /* 0x00000000000073c6 */ /* 0x004ea20000000000 */
[----:B------:R-:W1:Y:S08]  /*50b0*/  @!P1 LDC R14, c[0x0][0xb20] ;  /* 0x0002c800ff0e9b82 */ /* 0x000e700000000800 */
[----:B------:R-:W1:Y:S01]  /*50c0*/  @!P1 LDC R9, c[0x0][0xb0c] ;  /* 0x0002c300ff099b82 */ /* 0x000e620000000800 */
[----:B--2---:R2:W-:Y:S01]  /*50d0*/  SYNCS.ARRIVE.TRANS64.RED.A1T0 RZ, [R0+URZ], RZ ;  /* 0x000000ff00ff79a7 */ /* 0x0045e200081004ff */
[----:B---3--:R-:W-:Y:S04]  /*50e0*/  LOP3.LUT P4, RZ, R18, 0x1, RZ, 0xc0, !PT ;  /* 0x0000000112ff7812 */ /* 0x008fe8000788c0ff */
[----:B------:R-:W-:Y:S09]  /*50f0*/  P2R R73, PR, RZ, 0x10 ;  /* 0x00000010ff497803 */ /* 0x000ff20000000000 */
[----:B------:R-:W-:Y:S02]  /*5100*/  @P4 MOV R31, R16 ;  /* 0x00000010001f4202 */ /* 0x000fe40000000f00 */
[----:B------:R-:W-:Y:S01]  /*5110*/  @P4 LOP3.LUT R29, R17, 0xffff, RZ, 0xc0, !PT ;  /* 0x0000ffff111d4812 */ /* 0x000fe200078ec0ff */
[----:B--2-4-:R-:W-:Y:S06]  /*5120*/  @!P0 BRA `(.L_x_83) ;  /* 0x0000000000a48947 */ /* 0x014fec0003800000 */
[----:B------:R-:W-:Y:S01]  /*5130*/  IMAD.HI.U32 R36, R62, R25, RZ ;  /* 0x000000193e247227 */ /* 0x000fe200078e00ff */
[----:B------:R-:W-:Y:S02]  /*5140*/  ISETP.NE.AND P0, PT, R24, 0x1, PT ;  /* 0x000000011800780c */ /* 0x000fe40003f05270 */
[----:B------:R-:W-:Y:S01]  /*5150*/  ISETP.NE.AND P2, PT, R26, 0x1, PT ;  /* 0x000000011a00780c */ /* 0x000fe20003f45270 */
[-C--:B------:R-:W-:Y:S01]  /*5160*/  IMAD.HI.U32 R34, R63, R56.reuse, RZ ;  /* 0x000000383f227227 */ /* 0x080fe200078e00ff */
[----:B------:R-:W-:Y:S02]  /*5170*/  SHF.R.U32.HI R37, RZ, R61, R36 ;  /* 0x0000003dff257219 */ /* 0x000fe40000011624 */
[----:B------:R-:W-:Y:S01]  /*5180*/  ISETP.NE.AND P3, PT, R28, 0x1, PT ;  /* 0x000000011c00780c */ /* 0x000fe20003f65270 */
[----:B------:R-:W-:Y:S01]  /*5190*/  IMAD.HI.U32 R40, R29, R25, RZ ;  /* 0x000000191d287227 */ /* 0x000fe200078e00ff */
[----:B------:R-:W-:Y:S02]  /*51a0*/  SHF.R.U32.HI R34, RZ, R57, R34 ;  /* 0x00000039ff227219 */ /* 0x000fe40000011622 */
[----:B------:R-:W-:Y:S01]  /*51b0*/  SEL R3, R62, R37, !P0 ;  /* 0x000000253e037207 */ /* 0x000fe20004000000 */
[----:B------:R-:W-:Y:S01]  /*51c0*/  IMAD.HI.U32 R38, R31, R56, RZ ;  /* 0x000000381f267227 */ /* 0x000fe200078e00ff */
[----:B------:R-:W-:Y:S03]  /*51d0*/  SEL R7, R63, R34, !P3 ;  /* 0x000000223f077207 */ /* 0x000fe60005800000 */
[-C--:B------:R-:W-:Y:S01]  /*51e0*/  IMAD.HI.U32 R34, R3, R22.reuse, RZ ;  /* 0x0000001603227227 */ /* 0x080fe200078e00ff */
[----:B------:R-:W-:Y:S03]  /*51f0*/  SHF.R.U32.HI R38, RZ, R57, R38 ;  /* 0x00000039ff267219 */ /* 0x000fe60000011626 */
[----:B------:R-:W-:Y:S01]  /*5200*/  IMAD.HI.U32 R36, R7, R22, RZ ;  /* 0x0000001607247227 */ /* 0x000fe200078e00ff */
[----:B------:R-:W-:Y:S02]  /*5210*/  @P2 SHF.R.U32.HI R3, RZ, R23, R34 ;  /* 0x00000017ff032219 */ /* 0x000fe40000011622 */
[----:B------:R-:W-:Y:S02]  /*5220*/  SHF.R.U32.HI R34, RZ, R61, R40 ;  /* 0x0000003dff227219 */ /* 0x000fe40000011628 */
[----:B------:R-:W-:Y:S01]  /*5230*/  @P2 SHF.R.U32.HI R7, RZ, R23, R36 ;  /* 0x00000017ff072219 */ /* 0x000fe20000011624 */
[C---:B------:R-:W-:Y:S01]  /*5240*/  IMAD R2, R26.reuse, R3, RZ ;  /* 0x000000031a027224 */ /* 0x040fe200078e02ff */
[----:B------:R-:W-:Y:S02]  /*5250*/  SEL R5, R29, R34, !P0 ;  /* 0x000000221d057207 */ /* 0x000fe40004000000 */
[----:B------:R-:W-:Y:S01]  /*5260*/  SEL R3, R31, R38, !P3 ;  /* 0x000000261f037207 */ /* 0x000fe20005800000 */
[----:B------:R-:W-:Y:S01]  /*5270*/  IMAD R4, R26, R7, RZ ;  /* 0x000000071a047224 */ /* 0x000fe200078e02ff */
[C---:B------:R-:W-:Y:S01]  /*5280*/  ISETP.GE.AND P0, PT, R5.reuse, R2, PT ;  /* 0x000000020500720c */ /* 0x040fe20003f06270 */
[----:B------:R-:W-:Y:S03]  /*5290*/  IMAD.HI.U32 R6, R5, R22, RZ ;  /* 0x0000001605067227 */ /* 0x000fe600078e00ff */
[----:B------:R-:W-:Y:S01]  /*52a0*/  ISETP.GE.OR P0, PT, R3, R4, P0 ;  /* 0x000000040300720c */ /* 0x000fe20000706670 */
[----:B------:R-:W-:Y:S01]  /*52b0*/  IMAD.MOV R4, RZ, RZ, -R3 ;  /* 0x000000ffff047224 */ /* 0x000fe200078e0a03 */
[-C--:B------:R-:W-:Y:S03]  /*52c0*/  SHF.R.U32.HI R6, RZ, R23.reuse, R6 ;  /* 0x00000017ff067219 */ /* 0x080fe60000011606 */
[----:B------:R-:W-:Y:S01]  /*52d0*/  IMAD R31, R28, R4, R31 ;  /* 0x000000041c1f7224 */ /* 0x000fe200078e021f */
[----:B------:R-:W-:Y:S05]  /*52e0*/  SEL R15, R5, R6, !P2 ;  /* 0x00000006050f7207 */ /* 0x000fea0005000000 */
[----:B------:R-:W-:Y:S02]  /*52f0*/  IMAD.MOV R6, RZ, RZ, -R15 ;  /* 0x000000ffff067224 */ /* 0x000fe400078e0a0f */
[C---:B------:R-:W-:Y:S04]  /*5300*/  @!P0 IMAD.HI.U32 R2, R3.reuse, R22, RZ ;  /* 0x0000001603028227 */ /* 0x040fe800078e00ff */
[----:B------:R-:W-:Y:S01]  /*5310*/  IMAD R6, R26, R6, R5 ;  /* 0x000000061a067224 */ /* 0x000fe200078e0205 */
[----:B------:R-:W-:Y:S04]  /*5320*/  @!P0 SHF.R.U32.HI R2, RZ, R23, R2 ;  /* 0x00000017ff028219 */ /* 0x000fe80000011602 */
[----:B------:R-:W-:Y:S02]  /*5330*/  @!P0 SEL R0, R3, R2, !P2 ;  /* 0x0000000203008207 */ /* 0x000fe40005000000 */
[----:B------:R-:W-:Y:S02]  /*5340*/  IADD3 R2, PT, PT, -R5, RZ, RZ ;  /* 0x000000ff05027210 */ /* 0x000fe40007ffe1ff */
[----:B------:R-:W-:Y:S01]  /*5350*/  @!P0 IADD3 R8, PT, PT, R15, -R0, RZ ;  /* 0x800000000f088210 */ /* 0x000fe20007ffe0ff */
[----:B------:R-:W-:Y:S02]  /*5360*/  @!P0 IMAD R0, R7, R6, R0 ;  /* 0x0000000607008224 */ /* 0x000fe400078e0200 */
[----:B------:R-:W-:Y:S02]  /*5370*/  IMAD R29, R24, R2, R29 ;  /* 0x00000002181d7224 */ /* 0x000fe400078e021d */
[----:B------:R-:W-:Y:S02]  /*5380*/  @!P0 IMAD R5, R8, R26, R3 ;  /* 0x0000001a08058224 */ /* 0x000fe400078e0203 */
[----:B------:R-:W-:Y:S04]  /*5390*/  @!P0 IMAD.MOV.U32 R3, RZ, RZ, R0 ;  /* 0x000000ffff038224 */ /* 0x000fe800078e0000 */
[----:B------:R-:W-:Y:S02]  /*53a0*/  IMAD R31, R3, R28, R31 ;  /* 0x0000001c031f7224 */ /* 0x000fe400078e021f */
[----:B------:R-:W-:Y:S07]  /*53b0*/  IMAD R29, R5, R24, R29 ;  /* 0x00000018051d7224 */ /* 0x000fee00078e021d */
.L_x_83:
[----:B-1----:R-:W-:Y:S01]  /*53c0*/  @!P1 ISETP.NE.AND P0, PT, R10, 0x1, PT ;  /* 0x000000010a00980c */ /* 0x002fe20003f05270 */
[----:B------:R-:W-:Y:S01]  /*53d0*/  @!P1 IMAD.HI.U32 R3, R29, R11, RZ ;  /* 0x0000000b1d039227 */ /* 0x000fe200078e00ff */
[----:B------:R-:W-:Y:S01]  /*53e0*/  R2UR UR42, R21 ;  /* 0x00000000152a72ca */ /* 0x000fe200000e0000 */
[----:B------:R-:W-:Y:S01]  /*53f0*/  BSSY.RECONVERGENT B6, `(.L_x_84) ;  /* 0x0000031000067945 */ /* 0x000fe20003800200 */
[----:B------:R-:W-:Y:S01]  /*5400*/  R2UR UR41, R20 ;  /* 0x00000000142972ca */ /* 0x000fe200000e0000 */
[----:B------:R-:W-:Y:S01]  /*5410*/  @!P1 IMAD.HI.U32 R0, R31, R12, RZ ;  /* 0x0000000c1f009227 */ /* 0x000fe200078e00ff */
[----:B------:R-:W-:Y:S02]  /*5420*/  @!P1 SHF.R.U32.HI R2, RZ, R14, R3 ;  /* 0x0000000eff029219 */ /* 0x000fe40000011603 */
[----:B------:R-:W-:Y:S01]  /*5430*/  @!P1 ISETP.NE.AND P2, PT, R9, 0x1, PT ;  /* 0x000000010900980c */ /* 0x000fe20003f45270 */
[----:B------:R-:W-:Y:S01]  /*5440*/  VIADD R75, R75, 0x1 ;  /* 0x000000014b4b7836 */ /* 0x000fe20000000000 */
[----:B------:R-:W-:Y:S02]  /*5450*/  @!P1 SEL R2, R29, R2, !P0 ;  /* 0x000000021d029207 */ /* 0x000fe40004000000 */
[----:B------:R-:W-:Y:S02]  /*5460*/  @!P1 SHF.R.U32.HI R0, RZ, R13, R0 ;  /* 0x0000000dff009219 */ /* 0x000fe40000011600 */
[----:B------:R-:W-:Y:S01]  /*5470*/  LOP3.LUT P0, RZ, R66, 0x1b0, RZ, 0xc0, !PT ;  /* 0x000001b042ff7812 */ /* 0x000fe2000780c0ff */
[----:B------:R-:W-:Y:S01]  /*5480*/  USHF.L.U32 UR42, UR42, 0x6, URZ ;  /* 0x000000062a2a7899 */ /* 0x000fe200080006ff */
[----:B------:R-:W-:Y:S01]  /*5490*/  @!P1 SEL R3, R31, R0, !P2 ;  /* 0x000000001f039207 */ /* 0x000fe20005000000 */
[----:B------:R-:W-:Y:S01]  /*54a0*/  USHF.L.U32 UR41, UR41, 0x7, URZ ;  /* 0x0000000729297899 */ /* 0x000fe200080006ff */
[----:B------:R-:W-:Y:S03]  /*54b0*/  @P4 SHF.R.U32.HI R67, RZ, 0x10, R17 ;  /* 0x00000010ff434819 */ /* 0x000fe60000011611 */
[----:B------:R-:W-:Y:S02]  /*54c0*/  @!P1 IMAD.IADD R0, R2, 0x1, -R3 ;  /* 0x0000000102009824 */ /* 0x000fe400078e0a03 */
[----:B------:R-:W-:Y:S02]  /*54d0*/  @!P1 IMAD.IADD R2, R3, 0x1, -R2 ;  /* 0x0000000103029824 */ /* 0x000fe400078e0a02 */
[----:B------:R-:W-:Y:S02]  /*54e0*/  @!P1 IMAD R31, R0, R9, R31 ;  /* 0x00000009001f9224 */ /* 0x000fe400078e021f */
[----:B------:R-:W-:Y:S01]  /*54f0*/  @!P1 IMAD R29, R2, R10, R29 ;  /* 0x0000000a021d9224 */ /* 0x000fe200078e021d */
[----:B------:R-:W-:Y:S06]  /*5500*/  @!P0 BRA `(.L_x_85) ;  /* 0x00000000007c8947 */ /* 0x000fec0003800000 */
[----:B------:R-:W1:Y:S01]  /*5510*/  LDCU.64 UR8, c[0x4][0x80] ;  /* 0x01001000ff0877ac */ /* 0x000e620008000a00 */
[----:B------:R-:W-:Y:S01]  /*5520*/  MOV R2, 0x0 ;  /* 0x0000000000027802 */ /* 0x000fe20000000f00 */
[----:B------:R-:W-:Y:S02]  /*5530*/  HFMA2 R12, -RZ, RZ, 0, 5.9604644775390625e-08 ;  /* 0x00000001ff0c7431 */ /* 0x000fe400000001ff */
[----:B------:R-:W-:Y:S01]  /*5540*/  IMAD.MOV.U32 R8, RZ, RZ, 0x70 ;  /* 0x00000070ff087424 */ /* 0x000fe200078e00ff */
[----:B------:R2:W3:Y:S01]  /*5550*/  LDC.64 R14, c[0x4][R2] ;  /* 0x01000000020e7b82 */ /* 0x0004e20000000a00 */
[----:B------:R-:W4:Y:S01]  /*5560*/  LDCU.64 UR6, c[0x4][0x88] ;  /* 0x01001100ff0677ac */ /* 0x000f220008000a00 */
[----:B------:R-:W-:Y:S01]  /*5570*/  IMAD.MOV.U32 R13, RZ, RZ, RZ ;  /* 0x000000ffff0d7224 */ /* 0x000fe200078e00ff */
[----:B------:R-:W2:Y:S01]  /*5580*/  LDCU.64 UR4, c[0x4][0x8] ;  /* 0x01000100ff0477ac */ /* 0x000ea20008000a00 */
[----:B-1----:R-:W-:Y:S01]  /*5590*/  MOV R5, UR9 ;  /* 0x0000000900057c02 */ /* 0x002fe20008000f00 */
[----:B------:R-:W-:Y:S01]  /*55a0*/  IMAD.U32 R4, RZ, RZ, UR8 ;  /* 0x00000008ff047e24 */ /* 0x000fe2000f8e00ff */
[----:B----4-:R-:W-:Y:S01]  /*55b0*/  MOV R7, UR7 ;  /* 0x0000000700077c02 */ /* 0x010fe20008000f00 */
[----:B------:R-:W-:Y:S01]  /*55c0*/  IMAD.U32 R6, RZ, RZ, UR6 ;  /* 0x00000006ff067e24 */ /* 0x000fe2000f8e00ff */
[----:B--2---:R-:W-:Y:S01]  /*55d0*/  MOV R11, UR5 ;  /* 0x00000005000b7c02 */ /* 0x004fe20008000f00 */
[----:B------:R-:W-:Y:S02]  /*55e0*/  IMAD.U32 R10, RZ, RZ, UR4 ;  /* 0x00000004ff0a7e24 */ /* 0x000fe4000f8e00ff */
[----:B------:R-:W-:Y:S07]  /*55f0*/  LEPC R20, `(.L_x_86) ;  /* 0x000000001014794e */ /* 0x000fee0000000000 */
[----:B---3-5:R-:W-:Y:S05]  /*5600*/  CALL.ABS.NOINC R14 ;  /* 0x000000000e007343 */ /* 0x028fea0003c00000 */
.L_x_86:
[----:B------:R-:W1:Y:S01]  /*5610*/  LDCU.64 UR8, c[0x4][0x80] ;  /* 0x01001000ff0877ac */ /* 0x000e620008000a00 */
[----:B------:R-:W2:Y:S01]  /*5620*/  LDC.64 R2, c[0x4][R2] ;  /* 0x0100000002027b82 */ /* 0x000ea20000000a00 */
[----:B------:R-:W-:Y:S02]  /*5630*/  HFMA2 R12, -RZ, RZ, 0, 5.9604644775390625e-08 ;  /* 0x00000001ff0c7431 */ /* 0x000fe400000001ff */
[----:B------:R-:W-:Y:S02]  /*5640*/  IMAD.MOV.U32 R8, RZ, RZ, 0x70 ;  /* 0x00000070ff087424 */ /* 0x000fe400078e00ff */
[----:B------:R-:W-:Y:S01]  /*5650*/  IMAD.MOV.U32 R13, RZ, RZ, RZ ;  /* 0x000000ffff0d7224 */ /* 0x000fe200078e00ff */
[----:B------:R-:W3:Y:S01]  /*5660*/  LDCU.64 UR6, c[0x4][0x88] ;  /* 0x01001100ff0677ac */ /* 0x000ee20008000a00 */
[----:B------:R-:W4:Y:S01]  /*5670*/  LDCU.64 UR4, c[0x4][0x8] ;  /* 0x01000100ff0477ac */ /* 0x000f220008000a00 */
[----:B-1----:R-:W-:Y:S02]  /*5680*/  MOV R4, UR8 ;  /* 0x0000000800047c02 */ /* 0x002fe40008000f00 */
[----:B------:R-:W-:Y:S02]  /*5690*/  MOV R5, UR9 ;  /* 0x0000000900057c02 */ /* 0x000fe40008000f00 */
[----:B---3--:R-:W-:Y:S01]  /*56a0*/  MOV R7, UR7 ;  /* 0x0000000700077c02 */ /* 0x008fe20008000f00 */
[----:B------:R-:W-:Y:S01]  /*56b0*/  IMAD.U32 R6, RZ, RZ, UR6 ;  /* 0x00000006ff067e24 */ /* 0x000fe2000f8e00ff */
[----:B----4-:R-:W-:Y:S01]  /*56c0*/  MOV R11, UR5 ;  /* 0x00000005000b7c02 */ /* 0x010fe20008000f00 */
[----:B------:R-:W-:Y:S02]  /*56d0*/  IMAD.U32 R10, RZ, RZ, UR4 ;  /* 0x00000004ff0a7e24 */ /* 0x000fe4000f8e00ff */
[----:B------:R-:W-:Y:S07]  /*56e0*/  LEPC R20, `(.L_x_85) ;  /* 0x000000001014794e */ /* 0x000fee0000000000 */
[----:B--2---:R-:W-:Y:S05]  /*56f0*/  CALL.ABS.NOINC R2 ;  /* 0x0000000002007343 */ /* 0x004fea0003c00000 */
.L_x_85:
[----:B------:R-:W-:Y:S05]  /*5700*/  BSYNC.RECONVERGENT B6 ;  /* 0x0000000000067941 */ /* 0x000fea0003800200 */
.L_x_84:
[----:B------:R-:W-:Y:S01]  /*5710*/  ISETP.NE.U32.AND P4, PT, R54, RZ, PT ;  /* 0x000000ff3600720c */ /* 0x000fe20003f85070 */
[----:B------:R-:W-:Y:S01]  /*5720*/  UISETP.NE.AND UP2, UPT, UR50, URZ, UPT ;  /* 0x000000ff3200728c */ /* 0x000fe2000bf45270 */
[----:B------:R-:W-:Y:S01]  /*5730*/  ISETP.NE.U32.AND P2, PT, RZ, UR38, PT ;  /* 0x00000026ff007c0c */ /* 0x000fe2000bf45070 */
[----:B------:R-:W-:Y:S01]  /*5740*/  UISETP.NE.U32.AND UP1, UPT, UR44, URZ, UPT ;  /* 0x000000ff2c00728c */ /* 0x000fe2000bf25070 */
[----:B------:R-:W-:Y:S01]  /*5750*/  ISETP.NE.AND.EX P4, PT, R55, RZ, PT, P4 ;  /* 0x000000ff3700720c */ /* 0x000fe20003f85340 */
[----:B------:R-:W-:Y:S01]  /*5760*/  UPLOP3.LUT UP0, UPT, UPT, UPT, UPT, 0x40, 0x4 ;  /* 0x000000000004789c */ /* 0x000fe20003f0e870 */
[----:B------:R-:W-:Y:S01]  /*5770*/  ISETP.NE.AND.EX P2, PT, RZ, UR39, PT, P2 ;  /* 0x00000027ff007c0c */ /* 0x000fe2000bf45320 */
[----:B------:R-:W-:Y:S01]  /*5780*/  UISETP.NE.AND.EX UP1, UPT, UR45, URZ, UPT, UP1 ;  /* 0x000000ff2d00728c */ /* 0x000fe2000bf25310 */
[----:B------:R-:W-:Y:S04]  /*5790*/  PLOP3.LUT P1, PT, PT, PT, UP2, 0x80, 0x8 ;  /* 0x000000000008781c */ /* 0x000fe80003f2f028 */
[----:B------:R-:W-:Y:S06]  /*57a0*/  @UP2 UPLOP3.LUT UP0, UPT, UPT, UPT, UP1, 0x80, 0x8 ;  /* 0x000000000008289c */ /* 0x000fec0003f0f010 */
[----:B------:R-:W-:Y:S01]  /*57b0*/  PLOP3.LUT P0, PT, PT, PT, UP0, 0x80, 0x8 ;  /* 0x000000000008781c */ /* 0x000fe20003f0f008 */
[----:B------:R-:W-:Y:S01]  /*57c0*/  @!UPT UIADD3 URZ, UPT, UPT, URZ, URZ, URZ ;  /* 0x000000fffffff290 */ /* 0x000fe2000fffe0ff */
[----:B------:R-:W-:Y:S11]  /*57d0*/  BRA.U !UP1, `(.L_x_87) ;  /* 0x0000000109387547 */ /* 0x000ff6000b800000 */
[----:B------:R-:W-:Y:S01]  /*57e0*/  UISETP.NE.U32.AND UP0, UPT, UR38, URZ, UPT ;  /* 0x000000ff2600728c */ /* 0x000fe2000bf05070 */
[----:B------:R-:W-:Y:S02]  /*57f0*/  HFMA2 R0, -RZ, RZ, 0, 5.9604644775390625e-08 ;  /* 0x00000001ff007431 */ /* 0x000fe400000001ff */
[----:B------:R-:W-:Y:S01]  /*5800*/  IMAD.MOV.U32 R59, RZ, RZ, 0x1 ;  /* 0x00000001ff3b7424 */ /* 0x000fe200078e00ff */
[----:B------:R-:W-:Y:S06]  /*5810*/  UISETP.NE.AND.EX UP0, UPT, UR39, URZ, UPT, UP0 ;  /* 0x000000ff2700728c */ /* 0x000fec000bf05300 */
[----:B------:R-:W-:Y:S05]  /*5820*/  PLOP3.LUT P3, PT, PT, PT, UP0, 0x80, 0x8 ;  /* 0x000000000008781c */ /* 0x000fea0003f6f008 */
[----:B------:R-:W1:Y:S01]  /*5830*/  @UP0 LDCU.64 UR6, c[0x0][0x888] ;  /* 0x00011100ff0607ac */ /* 0x000e620008000a00 */
[----:B------:R-:W-:Y:S07]  /*5840*/  @UP0 UIMAD UR4, UR36, UR44, URZ ;  /* 0x0000002c240402a4 */ /* 0x000fee000f8e02ff */
[----:B------:R-:W-:Y:S01]  /*5850*/  @!P3 PRMT R59, R0, 0x7610, R59 ;  /* 0x00007610003bb816 */ /* 0x000fe2000000003b */
[----:B-1----:R-:W-:Y:S03]  /*5860*/  @UP0 UIMAD.WIDE UR6, UR4, 0x4, UR6 ;  /* 0x00000004040608a5 */ /* 0x002fe6000f8e0206 */
[----:B------:R-:W1:Y:S03]  /*5870*/  @!UP0 LDCU UR4, c[0x0][0x880] ;  /* 0x00011000ff0487ac */ /* 0x000e660008000800 */
[----:B------:R-:W-:Y:S01]  /*5880*/  IMAD.U32 R2, RZ, RZ, UR6 ;  /* 0x00000006ff027e24 */ /* 0x000fe2000f8e00ff */
[----:B------:R-:W-:Y:S05]  /*5890*/  MOV R3, UR7 ;  /* 0x0000000700037c02 */ /* 0x000fea0008000f00 */
[----:B-----5:R2:W5:Y:S02]  /*58a0*/  @P3 LDG.E R35, desc[UR46][R2.64] ;  /* 0x0000002e02233981 */ /* 0x020564000c1e1900 */
[----:B-12---:R-:W-:Y:S02]  /*58b0*/  @!P3 IMAD.U32 R35, RZ, RZ, UR4 ;  /* 0x00000004ff23be24 */ /* 0x006fe4000f8e00ff */
.L_x_87:
[----:B------:R-:W-:Y:S05]  /*58c0*/  @!P4 BRA `(.L_x_88) ;  /* 0x000000000020c947 */ /* 0x000fea0003800000 */
[----:B------:R-:W-:Y:S04]  /*58d0*/  ISETP.NE.U32.AND P3, PT, R52, RZ, PT ;  /* 0x000000ff3400720c */ /* 0x000fe80003f65070 */
[----:B------:R-:W-:Y:S11]  /*58e0*/  ISETP.NE.AND.EX P3, PT, R53, RZ, PT, P3 ;  /* 0x000000ff3500720c */ /* 0x000ff60003f65330 */
[----:B------:R-:W-:Y:S02]  /*58f0*/  @!UPT UIADD3 URZ, UPT, UPT, URZ, URZ, URZ ;  /* 0x000000fffffff290 */ /* 0x000fe4000fffe0ff */
[----:B------:R-:W1:Y:S01]  /*5900*/  @P3 LDC.64 R2, c[0x0][0x8a8] ;  /* 0x00022a00ff023b82 */ /* 0x000e620000000a00 */
[----:B------:R-:W-:Y:S04]  /*5910*/  @P3 IMAD R0, R54, UR36, RZ ;  /* 0x0000002436003c24 */ /* 0x000fe8000f8e02ff */
[----:B-1----:R-:W-:Y:S05]  /*5920*/  @P3 IMAD.WIDE R2, R0, 0x4, R2 ;  /* 0x0000000400023825 */ /* 0x002fea00078e0202 */
[----:B-----5:R1:W5:Y:S02]  /*5930*/  @P3 LDG.E R33, desc[UR46][R2.64] ;  /* 0x0000002e02213981 */ /* 0x020364000c1e1900 */
[----:B-1----:R-:W2:Y:S02]  /*5940*/  @!P3 LDC R33, c[0x0][0x8a0] ;  /* 0x00022800ff21bb82 */ /* 0x002ea40000000800 */
.L_x_88:
[----:B-----5:R-:W-:Y:S01]  /*5950*/  FSETP.NEU.AND P3, PT, R35, RZ, PT ;  /* 0x000000ff2300720b */ /* 0x020fe20003f6d000 */
[----:B------:R-:W-:Y:S01]  /*5960*/  IMAD.SHL.U32 R80, R64, 0x2, RZ ;  /* 0x0000000240507824 */ /* 0x000fe200078e00ff */
[----:B------:R-:W-:Y:S01]  /*5970*/  SEL R7, RZ, 0xffffffff, P2 ;  /* 0xffffffffff077807 */ /* 0x000fe20001000000 */
[----:B------:R-:W-:Y:S01]  /*5980*/  BSSY B1, `(.L_x_89) ;  /* 0x0000036000017945 */ /* 0x000fe20003800000 */
[----:B------:R-:W-:Y:S01]  /*5990*/  @P1 LOP3.LUT P2, RZ, R59, 0xff, RZ, 0xc0, !PT ;  /* 0x000000ff3bff1812 */ /* 0x000fe2000784c0ff */
[----:B------:R-:W-:Y:S01]  /*59a0*/  VIADD R78, R80, UR48 ;  /* 0x00000030504e7c36 */ /* 0x000fe20008000000 */
[----:B------:R-:W-:Y:S01]  /*59b0*/  @P1 SEL R2, RZ, 0xffffffff, P3 ;  /* 0xffffffffff021807 */ /* 0x000fe20001800000 */
[----:B------:R-:W-:Y:S01]  /*59c0*/  IMAD.MOV.U32 R81, RZ, RZ, 0x1 ;  /* 0x00000001ff517424 */ /* 0x000fe200078e00ff */
[----:B------:R-:W-:Y:S01]  /*59d0*/  LOP3.LUT R70, R70, 0x1, RZ, 0x3c, !PT ;  /* 0x0000000146467812 */ /* 0x000fe200078e3cff */
[----:B------:R-:W-:Y:S01]  /*59e0*/  IMAD.MOV.U32 R39, RZ, RZ, RZ ;  /* 0x000000ffff277224 */ /* 0x000fe200078e00ff */
[----:B------:R-:W-:Y:S02]  /*59f0*/  @P0 SEL R2, R7, R2, !P2 ;  /* 0x0000000207020207 */ /* 0x000fe40005000000 */
[----:B------:R-:W-:Y:S02]  /*5a00*/  CS2R R50, SRZ ;  /* 0x0000000000327805 */ /* 0x000fe4000001ff00 */
[----:B------:R-:W-:Y:S02]  /*5a10*/  LEA R79, R30, UR48, 0x3 ;  /* 0x000000301e4f7c11 */ /* 0x000fe4000f8e18ff */
[----:B------:R-:W-:Y:S02]  /*5a20*/  CS2R R48, SRZ ;  /* 0x0000000000307805 */ /* 0x000fe4000001ff00 */
[----:B------:R-:W-:Y:S02]  /*5a30*/  @P1 LOP3.LUT R2, R2, 0x1, RZ, 0xc0, !PT ;  /* 0x0000000102021812 */ /* 0x000fe400078ec0ff */
[----:B------:R-:W-:Y:S02]  /*5a40*/  CS2R R42, SRZ ;  /* 0x00000000002a7805 */ /* 0x000fe4000001ff00 */
[----:B------:R-:W-:Y:S02]  /*5a50*/  SHF.L.U32 R0, R69, 0x1f, RZ ;  /* 0x0000001f45007819 */ /* 0x000fe400000006ff */
[----:B------:R-:W-:Y:S02]  /*5a60*/  CS2R R40, SRZ ;  /* 0x0000000000287805 */ /* 0x000fe4000001ff00 */
[----:B------:R-:W-:Y:S01]  /*5a70*/  ISETP.NE.U32.OR P5, PT, R2, 0x1, !P1 ;  /* 0x000000010200780c */ /* 0x000fe20004fa5470 */
[----:B------:R-:W-:Y:S01]  /*5a80*/  IMAD.IADD R77, R71, 0x1, R78 ;  /* 0x00000001474d7824 */ /* 0x000fe200078e024e */
[----:B------:R-:W-:Y:S02]  /*5a90*/  PLOP3.LUT P2, PT, PT, PT, UP1, 0x80, 0x8 ;  /* 0x000000000008781c */ /* 0x000fe40003f4f018 */
[----:B------:R-:W-:Y:S02]  /*5aa0*/  LEA.HI R5, R30, R30, RZ, 0x1 ;  /* 0x0000001e1e057211 */ /* 0x000fe400078f08ff */
[----:B------:R-:W-:Y:S02]  /*5ab0*/  LOP3.LUT P4, R74, R59, 0xff, RZ, 0xc0, !PT ;  /* 0x000000ff3b4a7812 */ /* 0x000fe4000788c0ff */
[----:B------:R-:W-:Y:S01]  /*5ac0*/  SEL R2, RZ, 0xffffffff, P3 ;  /* 0xffffffffff027807 */ /* 0x000fe20001800000 */
[C---:B------:R-:W-:Y:S01]  /*5ad0*/  IMAD.SHL.U32 R3, R5.reuse, 0x40, RZ ;  /* 0x0000004005037824 */ /* 0x040fe200078e00ff */
[----:B------:R-:W-:Y:S02]  /*5ae0*/  LOP3.LUT R5, R5, 0xffe, RZ, 0xc0, !PT ;  /* 0x00000ffe05057812 */ /* 0x000fe400078ec0ff */
[----:B------:R-:W-:Y:S02]  /*5af0*/  P2R R76, PR, RZ, 0x20 ;  /* 0x00000020ff4c7803 */ /* 0x000fe40000000000 */
[----:B------:R-:W-:Y:S01]  /*5b00*/  @P5 SHF.L.U32 R4, R70, 0x1f, RZ ;  /* 0x0000001f46045819 */ /* 0x000fe200000006ff */
[----:B------:R-:W-:Y:S01]  /*5b10*/  IMAD.IADD R34, R30, 0x1, -R5 ;  /* 0x000000011e227824 */ /* 0x000fe200078e0a05 */
[----:B------:R-:W-:Y:S02]  /*5b20*/  @P2 SEL R2, R7, R2, !P4 ;  /* 0x0000000207022207 */ /* 0x000fe40006000000 */
[----:B------:R-:W1:Y:S01]  /*5b30*/  @P5 SYNCS.PHASECHK.TRANS64.TRYWAIT P1, [UR48+0x30], R4 ;  /* 0x00003004ff0055a7 */ /* 0x000e620008021130 */
[----:B------:R-:W-:Y:S02]  /*5b40*/  LOP3.LUT R3, R3, 0xffffff80, RZ, 0xc0, !PT ;  /* 0xffffff8003037812 */ /* 0x000fe400078ec0ff */
[----:B------:R-:W-:Y:S03]  /*5b50*/  LOP3.LUT R2, R2, 0x1, RZ, 0xc0, !PT ;  /* 0x0000000102027812 */ /* 0x000fe600078ec0ff */
[----:B------:R-:W-:Y:S01]  /*5b60*/  IMAD.IADD R3, R32, 0x1, R3 ;  /* 0x0000000120037824 */ /* 0x000fe200078e0203 */
[----:B------:R-:W-:Y:S03]  /*5b70*/  ISETP.NE.U32.AND P2, PT, R2, 0x1, PT ;  /* 0x000000010200780c */ /* 0x000fe60003f45070 */
[----:B------:R-:W-:Y:S01]  /*5b80*/  IMAD R34, R34, 0x100000, R3 ;  /* 0x0010000022227824 */ /* 0x000fe200078e0203 */
[----:B------:R-:W-:Y:S01]  /*5b90*/  P2R R82, PR, RZ, 0x4 ;  /* 0x00000004ff527803 */ /* 0x000fe20000000000 */
[----:B------:R3:W4:Y:S01]  /*5ba0*/  SYNCS.PHASECHK.TRANS64.TRYWAIT P0, [R79+URZ+0xa0], R0 ;  /* 0x0000a0004f0075a7 */ /* 0x00072200080011ff */
[----:B-1----:R-:W-:Y:S01]  /*5bb0*/  @P5 SEL R81, RZ, 0x1, !P1 ;  /* 0x00000001ff515807 */ /* 0x002fe20004800000 */
[----:B---3--:R-:W-:Y:S06]  /*5bc0*/  @!P5 BRA `(.L_x_90) ;  /* 0x000000000044d947 */ /* 0x008fec0003800000 */
[----:B------:R-:W-:Y:S01]  /*5bd0*/  IMAD.MOV.U32 R50, RZ, RZ, RZ ;  /* 0x000000ffff327224 */ /* 0x000fe200078e00ff */
[----:B------:R-:W-:Y:S01]  /*5be0*/  ISETP.NE.AND P1, PT, R81, RZ, PT ;  /* 0x000000ff5100720c */ /* 0x000fe20003f25270 */
[----:B------:R-:W-:Y:S01]  /*5bf0*/  BSSY B0, `(.L_x_91) ;  /* 0x0000008000007945 */ /* 0x000fe20003800000 */
[----:B------:R-:W-:Y:S02]  /*5c00*/  CS2R R42, SRZ ;  /* 0x00000000002a7805 */ /* 0x000fe4000001ff00 */
[----:B------:R-:W-:Y:S02]  /*5c10*/  CS2R R40, SRZ ;  /* 0x0000000000287805 */ /* 0x000fe4000001ff00 */
[----:B------:R-:W-:Y:S07]  /*5c20*/  CS2R R48, SRZ ;  /* 0x0000000000307805 */ /* 0x000fee000001ff00 */
[----:B------:R-:W-:Y:S05]  /*5c30*/  @P1 BRA `(.L_x_92) ;  /* 0x00000000000c1947 */ /* 0x000fea0003800000 */
[----:B------:R-:W-:Y:S04]  /*5c40*/  SHF.L.U32 R3, R70, 0x1f, RZ ;  /* 0x0000001f46037819 */ /* 0x000fe800000006ff */
[----:B------:R-:W1:Y:S02]  /*5c50*/  SYNCS.PHASECHK.TRANS64.TRYWAIT P1, [UR48+0x30], R3 ;  /* 0x00003003ff0075a7 */ /* 0x000e640008021130 */
[----:B-1----:R-:W-:Y:S05]  /*5c60*/  @!P1 BRA `(.L_x_93) ;  /* 0x0000002c00849947 */ /* 0x002fea0003800000 */
.L_x_92:
[----:B------:R-:W-:Y:S05]  /*5c70*/  BSYNC B0 ;  /* 0x0000000000007941 */ /* 0x000fea0003800000 */
.L_x_91:
[----:B------:R-:W-:Y:S01]  /*5c80*/  ISETP.NE.AND P1, PT, R82, RZ, PT ;  /* 0x000000ff5200720c */ /* 0x000fe20003f25270 */
[----:B------:R-:W-:Y:S11]  /*5c90*/  HFMA2 R39, -RZ, RZ, 0, 5.9604644775390625e-08 ;  /* 0x00000001ff277431 */ /* 0x000ff600000001ff */
[----:B------:R-:W-:Y:S01]  /*5ca0*/  @!UPT UIADD3 URZ, UPT, UPT, URZ, URZ, URZ ;  /* 0x000000fffffff290 */ /* 0x000fe2000fffe0ff */
[----:B------:R-:W-:Y:S05]  /*5cb0*/  @P1 WARPSYNC.ALL ;  /* 0x0000000000001948 */ /* 0x000fea0003800000 */
[----:B------:R3:W1:Y:S04]  /*5cc0*/  @P1 LDSM.16.M88.4 R40, [R80+UR48+0x200] ;  /* 0x000200305028183b */ /* 0x0006680008000200 */
[----:B------:R3:W1:Y:S02]  /*5cd0*/  @P1 LDSM.16.M88.4 R48, [R77+0x200] ;  /* 0x000200004d30183b */ /* 0x0006640000000200 */
.L_x_90:
[----:B------:R-:W-:Y:S05]  /*5ce0*/  BSYNC B1 ;  /* 0x0000000000017941 */ /* 0x000fea0003800000 */
.L_x_89:
[----:B-1----:R-:W-:Y:S04]  /*5cf0*/  SHF.R.U32.HI R2, RZ, 0x15, R34 ;  /* 0x00000015ff027819 */ /* 0x002fe80000011622 */
[----:B------:R-:W-:Y:S01]  /*5d00*/  LOP3.LUT P1, RZ, R2, 0x3, R65, 0x48, !PT ;  /* 0x0000000302ff7812 */ /* 0x000fe20007824841 */
[----:B------:R-:W-:Y:S01]  /*5d10*/  @!UPT UIADD3 URZ, UPT, UPT, URZ, URZ, URZ ;  /* 0x000000fffffff290 */ /* 0x000fe2000fffe0ff */
[----:B----4-:R-:W-:Y:S11]  /*5d20*/  @P0 BRA `(.L_x_94) ;  /* 0x0000000000080947 */ /* 0x010ff60003800000 */
[----:B------:R-:W1:Y:S02]  /*5d30*/  SYNCS.PHASECHK.TRANS64.TRYWAIT P0, [R79+URZ+0xa0], R0 ;  /* 0x0000a0004f0075a7 */ /* 0x000e6400080011ff */
[----:B-1----:R-:W-:Y:S05]  /*5d40*/  @!P0 BRA `(.L_x_95) ;  /* 0x0000002c00648947 */ /* 0x002fea0003800000 */
.L_x_94:
[----:B------:R-:W-:Y:S05]  /*5d50*/  @!P1 BRA `(.L_x_96) ;  /* 0x0000000000409947 */ /* 0x000fea0003800000 */
[----:B------:R-:W4:Y:S01]  /*5d60*/  LDCU.64 UR8, c[0x4][0x70] ;  /* 0x01000e00ff0877ac */ /* 0x000f220008000a00 */
[----:B------:R-:W-:Y:S01]  /*5d70*/  MOV R3, 0x0 ;  /* 0x0000000000037802 */ /* 0x000fe20000000f00 */
[----:B------:R-:W-:Y:S02]  /*5d80*/  HFMA2 R12, -RZ, RZ, 0, 5.9604644775390625e-08 ;  /* 0x00000001ff0c7431 */ /* 0x000fe400000001ff */
[----:B------:R-:W-:Y:S02]  /*5d90*/  IMAD.MOV.U32 R8, RZ, RZ, 0x192 ;  /* 0x00000192ff087424 */ /* 0x000fe400078e00ff */
[----:B------:R-:W-:Y:S01]  /*5da0*/  IMAD.MOV.U32 R13, RZ, RZ, RZ ;  /* 0x000000ffff0d7224 */ /* 0x000fe200078e00ff */
[----:B------:R-:W5:Y:S01]  /*5db0*/  LDCU.64 UR6, c[0x4][0x78] ;  /* 0x01000f00ff0677ac */ /* 0x000f620008000a00 */
[----:B------:R-:W1:Y:S01]  /*5dc0*/  LDC.64 R2, c[0x4][R3] ;  /* 0x0100000003027b82 */ /* 0x000e620000000a00 */
[----:B------:R-:W2:Y:S01]  /*5dd0*/  LDCU.64 UR4, c[0x4][0x10] ;  /* 0x01000200ff0477ac */ /* 0x000ea20008000a00 */
[----:B----4-:R-:W-:Y:S01]  /*5de0*/  MOV R5, UR9 ;  /* 0x0000000900057c02 */ /* 0x010fe20008000f00 */
[----:B------:R-:W-:Y:S01]  /*5df0*/  IMAD.U32 R4, RZ, RZ, UR8 ;  /* 0x00000008ff047e24 */ /* 0x000fe2000f8e00ff */
[----:B-----5:R-:W-:Y:S01]  /*5e00*/  MOV R7, UR7 ;  /* 0x0000000700077c02 */ /* 0x020fe20008000f00 */
[----:B------:R-:W-:Y:S01]  /*5e10*/  IMAD.U32 R6, RZ, RZ, UR6 ;  /* 0x00000006ff067e24 */ /* 0x000fe2000f8e00ff */
[----:B--2---:R-:W-:Y:S01]  /*5e20*/  MOV R11, UR5 ;  /* 0x00000005000b7c02 */ /* 0x004fe20008000f00 */
[----:B------:R-:W-:Y:S02]  /*5e30*/  IMAD.U32 R10, RZ, RZ, UR4 ;  /* 0x00000004ff0a7e24 */ /* 0x000fe4000f8e00ff */
[----:B------:R-:W-:Y:S07]  /*5e40*/  LEPC R20, `(.L_x_96) ;  /* 0x000000001014794e */ /* 0x000fee0000000000 */
[----:B-1-3--:R-:W-:Y:S05]  /*5e50*/  CALL.ABS.NOINC R2 ;  /* 0x0000000002007343 */ /* 0x00afea0003c00000 */
.L_x_96:
[----:B------:R-:W-:Y:S05]  /*5e60*/  WARPSYNC.ALL ;  /* 0x0000000000007948 */ /* 0x000fea0003800000 */
[----:B------:R-:W-:Y:S01]  /*5e70*/  R2UR UR4, R34 ;  /* 0x00000000220472ca */ /* 0x000fe200000e0000 */
[--C-:B------:R-:W-:Y:S01]  /*5e80*/  HADD2.F32 R20, -RZ, R40.reuse.H0_H0 ;  /* 0x20000028ff147230 */ /* 0x100fe20000004100 */
[----:B------:R-:W-:Y:S01]  /*5e90*/  ISETP.NE.AND P0, PT, R72, RZ, PT ;  /* 0x000000ff4800720c */ /* 0x000fe20003f05270 */
[----:B------:R-:W-:Y:S01]  /*5ea0*/  HADD2.F32 R21, -RZ, R40.H1_H1 ;  /* 0x30000028ff157230 */ /* 0x000fe20000004100 */
[----:B------:R-:W-:Y:S01]  /*5eb0*/  BSSY.RECONVERGENT B0, `(.L_x_97) ;  /* 0x000004c000007945 */ /* 0x000fe20003800200 */
[----:B------:R-:W-:Y:S02]  /*5ec0*/  HADD2.F32 R36, -RZ, R41.H1_H1 ;  /* 0x30000029ff247230 */ /* 0x000fe40000004100 */
[----:B------:R-:W-:Y:S02]  /*5ed0*/  HADD2.F32 R37, -RZ, R43.H0_H0 ;  /* 0x2000002bff257230 */ /* 0x000fe40000004100 */
[----:B------:R-:W-:Y:S04]  /*5ee0*/  HADD2.F32 R38, -RZ, R51.H1_H1 ;  /* 0x30000033ff267230 */ /* 0x000fe80000004100 */
[----:B------:R-:W1:Y:S02]  /*5ef0*/  LDTM.16dp256bit.x4 R4, tmem[UR4] ;  /* 0x00000004000479ee */ /* 0x000e640008120000 */
[C---:B-12---:R-:W-:Y:S01]  /*5f00*/  FMUL R0, R33.reuse, R4 ;  /* 0x0000000421007220 */ /* 0x046fe20000400000 */
[C---:B------:R-:W-:Y:S01]  /*5f10*/  FMUL R2, R33.reuse, R5 ;  /* 0x0000000521027220 */ /* 0x040fe20000400000 */
[C---:B------:R-:W-:Y:S01]  /*5f20*/  FMUL R3, R33.reuse, R6 ;  /* 0x0000000621037220 */ /* 0x040fe20000400000 */
[----:B------:R-:W-:Y:S01]  /*5f30*/  FMUL R7, R33, R7 ;  /* 0x0000000721077220 */ /* 0x000fe20000400000 */
[C---:B------:R-:W-:Y:S01]  /*5f40*/  FFMA R0, R35.reuse, R20, R0 ;  /* 0x0000001423007223 */ /* 0x040fe20000000000 */
[----:B------:R-:W-:Y:S02]  /*5f50*/  HADD2.F32 R20, -RZ, R41.H0_H0 ;  /* 0x20000029ff147230 */ /* 0x000fe40000004100 */
[----:B------:R-:W-:Y:S01]  /*5f60*/  FFMA R2, R35, R21, R2 ;  /* 0x0000001523027223 */ /* 0x000fe20000000002 */
[--C-:B------:R-:W-:Y:S02]  /*5f70*/  HADD2.F32 R21, -RZ, R42.reuse.H0_H0 ;  /* 0x2000002aff157230 */ /* 0x100fe40000004100 */
[C---:B------:R-:W-:Y:S01]  /*5f80*/  FMUL R4, R33.reuse, R8 ;  /* 0x0000000821047220 */ /* 0x040fe20000400000 */
[----:B------:R-:W-:Y:S01]  /*5f90*/  FMUL R5, R33, R9 ;  /* 0x0000000921057220 */ /* 0x000fe20000400000 */
[C---:B------:R-:W-:Y:S01]  /*5fa0*/  FFMA R3, R35.reuse, R20, R3 ;  /* 0x0000001423037223 */ /* 0x040fe20000000003 */
[----:B------:R-:W-:Y:S01]  /*5fb0*/  HADD2.F32 R20, -RZ, R42.H1_H1 ;  /* 0x3000002aff147230 */ /* 0x000fe20000004100 */
[----:B------:R-:W-:Y:S01]  /*5fc0*/  F2FP.F16.F32.PACK_AB R44, R2, R0 ;  /* 0x00000000022c723e */ /* 0x000fe200000000ff */
[C---:B------:R-:W-:Y:S01]  /*5fd0*/  FFMA R7, R35.reuse, R36, R7 ;  /* 0x0000002423077223 */ /* 0x040fe20000000007 */
[----:B------:R-:W-:Y:S01]  /*5fe0*/  FFMA R4, R35, R21, R4 ;  /* 0x0000001523047223 */ /* 0x000fe20000000004 */
[----:B------:R-:W-:Y:S01]  /*5ff0*/  FMUL R6, R33, R10 ;  /* 0x0000000a21067220 */ /* 0x000fe20000400000 */
[----:B------:R-:W-:Y:S02]  /*6000*/  HADD2.F32 R36, -RZ, R43.H1_H1 ;  /* 0x3000002bff247230 */ /* 0x000fe40000004100 */
[----:B------:R-:W-:Y:S01]  /*6010*/  FFMA R5, R35, R20, R5 ;  /* 0x0000001423057223 */ /* 0x000fe20000000005 */
[----:B------:R-:W-:Y:S01]  /*6020*/  FMUL R11, R33, R11 ;  /* 0x0000000b210b7220 */ /* 0x000fe20000400000 */
[----:B------:R-:W-:Y:S01]  /*6030*/  FFMA R6, R35, R37, R6 ;  /* 0x0000002523067223 */ /* 0x000fe20000000006 */
[--C-:B------:R-:W-:Y:S02]  /*6040*/  HADD2.F32 R20, -RZ, R48.reuse.H0_H0 ;  /* 0x20000030ff147230 */ /* 0x100fe40000004100 */
[----:B------:R-:W-:Y:S01]  /*6050*/  FMUL R8, R33, R12 ;  /* 0x0000000c21087220 */ /* 0x000fe20000400000 */
[----:B------:R-:W-:Y:S01]  /*6060*/  FFMA R11, R35, R36, R11 ;  /* 0x00000024230b7223 */ /* 0x000fe2000000000b */
[----:B------:R-:W-:Y:S02]  /*6070*/  HADD2.F32 R36, -RZ, R48.H1_H1 ;  /* 0x30000030ff247230 */ /* 0x000fe40000004100 */
[C---:B------:R-:W-:Y:S01]  /*6080*/  FMUL R9, R33.reuse, R13 ;  /* 0x0000000d21097220 */ /* 0x040fe20000400000 */
[--C-:B------:R-:W-:Y:S02]  /*6090*/  HADD2.F32 R21, -RZ, R49.reuse.H0_H0 ;  /* 0x20000031ff157230 */ /* 0x100fe40000004100 */
[----:B------:R-:W-:Y:S01]  /*60a0*/  FMUL R10, R33, R14 ;  /* 0x0000000e210a7220 */ /* 0x000fe20000400000 */
[C---:B------:R-:W-:Y:S01]  /*60b0*/  FFMA R8, R35.reuse, R20, R8 ;  /* 0x0000001423087223 */ /* 0x040fe20000000008 */
[C---:B------:R-:W-:Y:S01]  /*60c0*/  FFMA R9, R35.reuse, R36, R9 ;  /* 0x0000002423097223 */ /* 0x040fe20000000009 */
[----:B------:R-:W-:Y:S02]  /*60d0*/  HADD2.F32 R20, -RZ, R49.H1_H1 ;  /* 0x30000031ff147230 */ /* 0x000fe40000004100 */
[----:B------:R-:W-:Y:S01]  /*60e0*/  FFMA R10, R35, R21, R10 ;  /* 0x00000015230a7223 */ /* 0x000fe2000000000a */
[C---:B------:R-:W-:Y:S01]  /*60f0*/  FMUL R15, R33.reuse, R15 ;  /* 0x0000000f210f7220 */ /* 0x040fe20000400000 */
[--C-:B------:R-:W-:Y:S02]  /*6100*/  HADD2.F32 R21, -RZ, R50.reuse.H0_H0 ;  /* 0x20000032ff157230 */ /* 0x100fe40000004100 */
[C---:B------:R-:W-:Y:S01]  /*6110*/  FMUL R12, R33.reuse, R16 ;  /* 0x00000010210c7220 */ /* 0x040fe20000400000 */
[----:B------:R-:W-:Y:S02]  /*6120*/  HADD2.F32 R36, -RZ, R50.H1_H1 ;  /* 0x30000032ff247230 */ /* 0x000fe40000004100 */
[C---:B------:R-:W-:Y:S01]  /*6130*/  FMUL R13, R33.reuse, R17 ;  /* 0x00000011210d7220 */ /* 0x040fe20000400000 */
[----:B------:R-:W-:Y:S02]  /*6140*/  HADD2.F32 R37, -RZ, R51.H0_H0 ;  /* 0x20000033ff257230 */ /* 0x000fe40000004100 */
[----:B------:R-:W-:Y:S01]  /*6150*/  FMUL R14, R33, R18 ;  /* 0x00000012210e7220 */ /* 0x000fe20000400000 */
[----:B------:R-:W-:Y:S01]  /*6160*/  FFMA R15, R35, R20, R15 ;  /* 0x00000014230f7223 */ /* 0x000fe2000000000f */
[----:B------:R-:W-:Y:S01]  /*6170*/  FMUL R19, R33, R19 ;  /* 0x0000001321137220 */ /* 0x000fe20000400000 */
[C---:B------:R-:W-:Y:S01]  /*6180*/  FFMA R12, R35.reuse, R21, R12 ;  /* 0x00000015230c7223 */ /* 0x040fe2000000000c */
[C---:B------:R-:W-:Y:S01]  /*6190*/  FFMA R13, R35.reuse, R36, R13 ;  /* 0x00000024230d7223 */ /* 0x040fe2000000000d */
[C---:B------:R-:W-:Y:S01]  /*61a0*/  FFMA R14, R35.reuse, R37, R14 ;  /* 0x00000025230e7223 */ /* 0x040fe2000000000e */
[----:B------:R-:W-:Y:S01]  /*61b0*/  FFMA R19, R35, R38, R19 ;  /* 0x0000002623137223 */ /* 0x000fe20000000013 */
[----:B------:R-:W-:Y:S02]  /*61c0*/  F2FP.F16.F32.PACK_AB R45, R7, R3 ;  /* 0x00000003072d723e */ /* 0x000fe400000000ff */
[----:B------:R-:W-:Y:S02]  /*61d0*/  F2FP.F16.F32.PACK_AB R46, R5, R4 ;  /* 0x00000004052e723e */ /* 0x000fe400000000ff */
[----:B------:R-:W-:Y:S02]  /*61e0*/  F2FP.F16.F32.PACK_AB R47, R11, R6 ;  /* 0x000000060b2f723e */ /* 0x000fe400000000ff */
[----:B------:R-:W-:Y:S02]  /*61f0*/  F2FP.F16.F32.PACK_AB R84, R9, R8 ;  /* 0x000000080954723e */ /* 0x000fe400000000ff */
[----:B------:R-:W-:Y:S01]  /*6200*/  F2FP.F16.F32.PACK_AB R85, R15, R10 ;  /* 0x0000000a0f55723e */ /* 0x000fe200000000ff */
[----:B------:R1:W-:Y:S01]  /*6210*/  STSM.16.M88.4 [R78+0x200], R44 ;  /* 0x0002002c4e007844 */ /* 0x0003e20000000200 */
[----:B------:R-:W-:Y:S02]  /*6220*/  F2FP.F16.F32.PACK_AB R86, R13, R12 ;  /* 0x0000000c0d56723e */ /* 0x000fe400000000ff */
[----:B------:R-:W-:Y:S05]  /*6230*/  F2FP.F16.F32.PACK_AB R87, R19, R14 ;  /* 0x0000000e1357723e */ /* 0x000fea00000000ff */
[----:B------:R1:W-:Y:S01]  /*6240*/  STSM.16.M88.4 [R77+0x200], R84 ;  /* 0x000200544d007844 */ /* 0x0003e20000000200 */
[----:B------:R-:W-:Y:S01]  /*6250*/  @!PT LDS RZ, [RZ] ;  /* 0x00000000fffff984 */ /* 0x000fe20000000800 */
[----:B------:R-:W-:Y:S01]  /*6260*/  @!PT LDS RZ, [RZ] ;  /* 0x00000000fffff984 */ /* 0x000fe20000000800 */
[----:B------:R-:W-:Y:S01]  /*6270*/  @!PT LDS RZ, [RZ] ;  /* 0x00000000fffff984 */ /* 0x000fe20000000800 */
[----:B------:R-:W-:Y:S01]  /*6280*/  @!PT LDS RZ, [RZ] ;  /* 0x00000000fffff984 */ /* 0x000fe20000000800 */
[----:B------:R2:W-:Y:S07]  /*6290*/  MEMBAR.ALL.CTA ;  /* 0x0000000000007992 */ /* 0x0005ee0000008000 */
[----:B--2---:R-:W2:Y:S02]  /*62a0*/  FENCE.VIEW.ASYNC.S ;  /* 0x00000000000073c6 */ /* 0x004ea40000000000 */
[----:B--2---:R-:W-:Y:S06]  /*62b0*/  BAR.SYNC.DEFER_BLOCKING 0x1, 0x80 ;  /* 0x0042000000007b1d */ /* 0x004fec0000010000 */
[----:B------:R-:W-:Y:S05]  /*62c0*/  @P0 BRA `(.L_x_98) ;  /* 0x0000000000280947 */ /* 0x000fea0003800000 */
[----:B------:R-:W-:Y:S02]  /*62d0*/  UIADD3 UR4, UPT, UPT, UR48, 0x200, URZ ;  /* 0x0000020030047890 */ /* 0x000fe4000fffe0ff */
[----:B------:R-:W-:Y:S01]  /*62e0*/  UIADD3 UR6, UP0, UPT, UR52, 0x680, URZ ;  /* 0x0000068034067890 */ /* 0x000fe2000ff1e0ff */
[----:B------:R-:W-:Y:S03]  /*62f0*/  UMOV UR43, UR36 ;  /* 0x00000024002b7c82 */ /* 0x000fe60008000000 */
[----:B------:R-:W-:Y:S01]  /*6300*/  MOV R66, UR4 ;  /* 0x0000000400427c02 */ /* 0x000fe20008000f00 */
[----:B------:R-:W-:Y:S03]  /*6310*/  UIADD3.X UR7, UPT, UPT, URZ, UR53, URZ, UP0, !UPT ;  /* 0x00000035ff077290 */ /* 0x000fe600087fe4ff */
[----:B------:R-:W-:Y:S11]  /*6320*/  R2UR UR40, R66 ;  /* 0x00000000422872ca */ /* 0x000ff600000e0000 */
[----:B------:R-:W-:Y:S02]  /*6330*/  @!UPT UIADD3 URZ, UPT, UPT, URZ, URZ, URZ ;  /* 0x000000fffffff290 */ /* 0x000fe4000fffe0ff */
[----:B------:R2:W-:Y:S01]  /*6340*/  UTMASTG.3D [UR40], [UR6] ;  /* 0x00000028060073b5 */ /* 0x0005e20008010000 */
[----:B------:R0:W-:Y:S01]  /*6350*/  UTMACMDFLUSH ;  /* 0x00000000000079b7 */ /* 0x0001e20000000000 */
[----:B--2---:R-:W-:Y:S04]  /*6360*/  DEPBAR.LE SB0, 0x1 ;  /* 0x000080400000791a */ /* 0x004fe80000000000 */
.L_x_98:
[----:B------:R-:W-:Y:S05]  /*6370*/  BSYNC.RECONVERGENT B0 ;  /* 0x0000000000007941 */ /* 0x000fea0003800200 */
.L_x_97:
[----:B------:R-:W-:Y:S01]  /*6380*/  BAR.SYNC.DEFER_BLOCKING 0x1, 0x80 ;  /* 0x0042000000007b1d */ /* 0x000fe20000010000 */
[----:B------:R-:W-:Y:S01]  /*6390*/  ISETP.NE.AND P1, PT, R76, RZ, PT ;  /* 0x000000ff4c00720c */ /* 0x000fe20003f25270 */
[----:B------:R-:W-:Y:S01]  /*63a0*/  UISETP.NE.AND UP0, UPT, UR49, URZ, UPT ;  /* 0x000000ff3100728c */ /* 0x000fe2000bf05270 */
[----:B------:R-:W-:Y:S11]  /*63b0*/  LEA R3, R39, UR48, 0x3 ;  /* 0x0000003027037c11 */ /* 0x000ff6000f8e18ff */
[----:B------:R-:W-:Y:S01]  /*63c0*/  @P1 SHF.L.U32 R2, R70, 0x1f, RZ ;  /* 0x0000001f46021819 */ /* 0x000fe200000006ff */
[----:B------:R-:W-:Y:S06]  /*63d0*/  BRA.U !UP0, `(.L_x_99) ;  /* 0x0000000108247547 */ /* 0x000fec000b800000 */
[----:B------:R-:W-:Y:S01]  /*63e0*/  IMAD.U32 R5, RZ, RZ, UR51 ;  /* 0x00000033ff057e24 */ /* 0x000fe2000f8e00ff */
[----:B------:R-:W-:Y:S01]  /*63f0*/  MOV R0, UR37 ;  /* 0x0000002500007c02 */ /* 0x000fe20008000f00 */
[----:B------:R-:W-:Y:S03]  /*6400*/  UIADD3 UR51, UPT, UPT, UR51, 0x1, URZ ;  /* 0x0000000133337890 */ /* 0x000fe6000fffe0ff */
[----:B------:R-:W-:Y:S01]  /*6410*/  @P1 LEA R5, R5, UR48, 0x3 ;  /* 0x0000003005051c11 */ /* 0x000fe2000f8e18ff */
[----:B------:R-:W-:Y:S04]  /*6420*/  UISETP.NE.AND UP0, UPT, UR51, 0x4, UPT ;  /* 0x000000043300788c */ /* 0x000fe8000bf05270 */
[----:B------:R-:W-:Y:S01]  /*6430*/  @P1 VIADD R5, R5, 0x50 ;  /* 0x0000005005051836 */ /* 0x000fe20000000000 */
[----:B------:R-:W-:Y:S04]  /*6440*/  USEL UR51, UR51, URZ, UP0 ;  /* 0x000000ff33337287 */ /* 0x000fe80008000000 */
[----:B------:R-:W-:Y:S04]  /*6450*/  @P1 PRMT R0, R0, 0x654, R5 ;  /* 0x0000065400001816 */ /* 0x000fe80000000005 */
[----:B------:R2:W-:Y:S04]  /*6460*/  @P1 SYNCS.ARRIVE.TRANS64.RED.A1T0 RZ, [R0+URZ], RZ ;  /* 0x000000ff00ff19a7 */ /* 0x0005e800081004ff */
.L_x_99:
[----:B------:R-:W4:Y:S01]  /*6470*/  @P1 SYNCS.PHASECHK.TRANS64.TRYWAIT P0, [R3+URZ+0x30], R2 ;  /* 0x00003002030015a7 */ /* 0x000f2200080011ff */
[----:B------:R-:W-:Y:S01]  /*6480*/  BSSY B1, `(.L_x_100) ;  /* 0x0000013000017945 */ /* 0x000fe20003800000 */
[----:B----4-:R-:W-:Y:S03]  /*6490*/  @P1 SEL R81, RZ, 0x1, !P0 ;  /* 0x00000001ff511807 */ /* 0x010fe60004000000 */
[----:B------:R-:W-:Y:S05]  /*64a0*/  @!P1 BRA `(.L_x_101) ;  /* 0x0000000000409947 */ /* 0x000fea0003800000 */
[----:B------:R-:W-:Y:S01]  /*64b0*/  ISETP.NE.AND P1, PT, R82, RZ, PT ;  /* 0x000000ff5200720c */ /* 0x000fe20003f25270 */
[----:B------:R-:W-:Y:S01]  /*64c0*/  BSSY B0, `(.L_x_102) ;  /* 0x0000009000007945 */ /* 0x000fe20003800000 */
[----:B------:R-:W-:Y:S11]  /*64d0*/  ISETP.NE.AND P0, PT, R81, RZ, PT ;  /* 0x000000ff5100720c */ /* 0x000ff60003f05270 */
[----:B------:R-:W-:Y:S05]  /*64e0*/  @P1 IMAD R4, R39, 0x1000, R80 ;  /* 0x0000100027041824 */ /* 0x000fea00078e0250 */
[----:B------:R-:W-:Y:S05]  /*64f0*/  @P1 IADD3 R2, PT, PT, R4, UR48, RZ ;  /* 0x0000003004021c10 */ /* 0x000fea000fffe0ff */
[----:B------:R-:W-:Y:S01]  /*6500*/  @P1 IMAD.IADD R2, R71, 0x1, R2 ;  /* 0x0000000147021824 */ /* 0x000fe200078e0202 */
[----:B------:R-:W-:Y:S06]  /*6510*/  @P0 BRA `(.L_x_103) ;  /* 0x00000000000c0947 */ /* 0x000fec0003800000 */
[----:B--2---:R-:W-:Y:S04]  /*6520*/  SHF.L.U32 R0, R70, 0x1f, RZ ;  /* 0x0000001f46007819 */ /* 0x004fe800000006ff */
[----:B------:R-:W2:Y:S02]  /*6530*/  SYNCS.PHASECHK.TRANS64.TRYWAIT P0, [R3+URZ+0x30], R0 ;  /* 0x00003000030075a7 */ /* 0x000ea400080011ff */
[----:B--2---:R-:W-:Y:S05]  /*6540*/  @!P0 BRA `(.L_x_104) ;  /* 0x0000002400788947 */ /* 0x004fea0003800000 */
.L_x_103:
[----:B------:R-:W-:Y:S05]  /*6550*/  BSYNC B0 ;  /* 0x0000000000007941 */ /* 0x000fea0003800000 */
.L_x_102:
[----:B------:R-:W-:Y:S02]  /*6560*/  ISETP.NE.AND P0, PT, R82, RZ, PT ;  /* 0x000000ff5200720c */ /* 0x000fe40003f05270 */
[----:B------:R-:W-:Y:S11]  /*6570*/  IADD3 R39, PT, PT, R39, 0x1, RZ ;  /* 0x0000000127277810 */ /* 0x000ff60007ffe0ff */
[----:B------:R-:W-:Y:S05]  /*6580*/  @P0 WARPSYNC.ALL ;  /* 0x0000000000000948 */ /* 0x000fea0003800000 */
[----:B------:R4:W1:Y:S04]  /*6590*/  @P0 LDSM.16.M88.4 R40, [R4+UR48+0x200] ;  /* 0x000200300428083b */ /* 0x0008680008000200 */
[----:B------:R4:W1:Y:S02]  /*65a0*/  @P0 LDSM.16.M88.4 R48, [R2+0x200] ;  /* 0x000200000230083b */ /* 0x0008640000000200 */
.L_x_101:
[----:B------:R-:W-:Y:S05]  /*65b0*/  BSYNC B1 ;  /* 0x0000000000017941 */ /* 0x000fea0003800000 */
.L_x_100:
[----:B--2---:R-:W-:Y:S05]  /*65c0*/  VIADD R0, R34, 0x20 ;  /* 0x0000002022007836 */ /* 0x004fea0000000000 */
[----:B------:R-:W-:Y:S04]  /*65d0*/  SHF.R.U32.HI R0, RZ, 0x15, R0 ;  /* 0x00000015ff007819 */ /* 0x000fe80000011600 */
[----:B------:R-:W-:Y:S11]  /*65e0*/  LOP3.LUT P0, RZ, R0, 0x3, R65, 0x48, !PT ;  /* 0x0000000300ff7812 */ /* 0x000ff60007804841 */
[----:B------:R-:W-:Y:S02]  /*65f0*/  @!UPT UIADD3 URZ, UPT, UPT, URZ, URZ, URZ ;  /* 0x000000fffffff290 */ /* 0x000fe4000fffe0ff */
[----:B------:R-:W-:Y:S05]  /*6600*/  @!P0 BRA `(.L_x_105) ;  /* 0x0000000000408947 */ /* 0x000fea0003800000 */
[----:B------:R-:W2:Y:S01]  /*6610*/  LDCU.64 UR8, c[0x4][0x70] ;  /* 0x01000e00ff0877ac */ /* 0x000ea20008000a00 */
[----:B------:R-:W-:Y:S01]  /*6620*/  MOV R3, 0x0 ;  /* 0x0000000000037802 */ /* 0x000fe20000000f00 */
[----:B------:R-:W-:Y:S02]  /*6630*/  HFMA2 R12, -RZ, RZ, 0, 5.9604644775390625e-08 ;  /* 0x00000001ff0c7431 */ /* 0x000fe400000001ff */
[----:B------:R-:W-:Y:S02]  /*6640*/  IMAD.MOV.U32 R8, RZ, RZ, 0x192 ;  /* 0x00000192ff087424 */ /* 0x000fe400078e00ff */
[----:B------:R-:W-:Y:S01]  /*6650*/  IMAD.MOV.U32 R13, RZ, RZ, RZ ;  /* 0x000000ffff0d7224 */ /* 0x000fe200078e00ff */
[----:B------:R-:W5:Y:S01]  /*6660*/  LDCU.64 UR6, c[0x4][0x78] ;  /* 0x01000f00ff0677ac */ /* 0x000f620008000a00 */
[----:B----4-:R-:W4:Y:S01]  /*6670*/  LDC.64 R2, c[0x4][R3] ;  /* 0x0100000003027b82 */ /* 0x010f220000000a00 */
[----:B------:R-:W3:Y:S01]  /*6680*/  LDCU.64 UR4, c[0x4][0x10] ;  /* 0x01000200ff0477ac */ /* 0x000ee20008000a00 */
[----:B--2---:R-:W-:Y:S01]  /*6690*/  MOV R5, UR9 ;  /* 0x0000000900057c02 */ /* 0x004fe20008000f00 */
[----:B------:R-:W-:Y:S01]  /*66a0*/  IMAD.U32 R4, RZ, RZ, UR8 ;  /* 0x00000008ff047e24 */ /* 0x000fe2000f8e00ff */
[----:B-----5:R-:W-:Y:S01]  /*66b0*/  MOV R7, UR7 ;  /* 0x0000000700077c02 */ /* 0x020fe20008000f00 */
[----:B------:R-:W-:Y:S01]  /*66c0*/  IMAD.U32 R6, RZ, RZ, UR6 ;  /* 0x00000006ff067e24 */ /* 0x000fe2000f8e00ff */
[----:B---3--:R-:W-:Y:S01]  /*66d0*/  MOV R11, UR5 ;  /* 0x00000005000b7c02 */ /* 0x008fe20008000f00 */
[----:B------:R-:W-:Y:S02]  /*66e0*/  IMAD.U32 R10, RZ, RZ, UR4 ;  /* 0x00000004ff0a7e24 */ /* 0x000fe4000f8e00ff */
[----:B------:R-:W-:Y:S07]  /*66f0*/  LEPC R20, `(.L_x_105) ;  /* 0x000000001014794e */ /* 0x000fee0000000000 */
[----:B-1--4-:R-:W-:Y:S05]  /*6700*/  CALL.ABS.NOINC R2 ;  /* 0x0000000002007343 */ /* 0x012fea0003c00000 */
.L_x_105:
[----:B------:R-:W-:Y:S01]  /*6710*/  ISETP.NE.AND P6, PT, R76, RZ, PT ;  /* 0x000000ff4c00720c */ /* 0x000fe20003fc5270 */
[----:B------:R-:W-:Y:S05]  /*6720*/  WARPSYNC.ALL ;  /* 0x0000000000007948 */ /* 0x000fea0003800000 */
[----:B------:R-:W-:Y:S01]  /*6730*/  R2UR UR4, R34 ;  /* 0x00000000220472ca */ /* 0x000fe200000e0000 */
[--C-:B-1----:R-:W-:Y:S01]  /*6740*/  HADD2.F32 R20, -RZ, R40.reuse.H0_H0 ;  /* 0x20000028ff147230 */ /* 0x102fe20000004100 */
[----:B------:R-:W-:Y:S01]  /*6750*/  ISETP.NE.AND P0, PT, R72, RZ, PT ;  /* 0x000000ff4800720c */ /* 0x000fe20003f05270 */
[----:B------:R-:W-:Y:S01]  /*6760*/  HADD2.F32 R21, -RZ, R40.H1_H1 ;  /* 0x30000028ff157230 */ /* 0x000fe20000004100 */
[----:B------:R-:W-:Y:S01]  /*6770*/  MOV R38, UR51 ;  /* 0x0000003300267c02 */ /* 0x000fe20008000f00 */
[--C-:B------:R-:W-:Y:S01]  /*6780*/  HADD2.F32 R36, -RZ, R41.reuse.H1_H1 ;  /* 0x30000029ff247230 */ /* 0x100fe20000004100 */
[----:B------:R-:W-:Y:S01]  /*6790*/  MOV R83, UR37 ;  /* 0x0000002500537c02 */ /* 0x000fe20008000f00 */
[----:B------:R-:W-:Y:S01]  /*67a0*/  HADD2.F32 R37, -RZ, R48.H0_H0 ;  /* 0x20000030ff257230 */ /* 0x000fe20000004100 */
[----:B------:R-:W-:Y:S01]  /*67b0*/  @P6 LEA R38, R38, UR48, 0x3 ;  /* 0x0000003026266c11 */ /* 0x000fe2000f8e18ff */
[----:B------:R-:W-:Y:S01]  /*67c0*/  BSSY.RECONVERGENT B0, `(.L_x_106) ;  /* 0x000004d000007945 */ /* 0x000fe20003800200 */
[----:B------:R-:W-:Y:S02]  /*67d0*/  @P6 SHF.L.U32 R88, R70, 0x1f, RZ ;  /* 0x0000001f46586819 */ /* 0x000fe400000006ff */
[----:B------:R-:W-:Y:S01]  /*67e0*/  @P6 IADD3 R38, PT, PT, R38, 0x50, RZ ;  /* 0x0000005026266810 */ /* 0x000fe20007ffe0ff */
[----:B----4-:R-:W1:Y:S03]  /*67f0*/  LDTM.16dp256bit.x4 R4, tmem[UR4+0x20] ;  /* 0x00002004000479ee */ /* 0x010e660008120000 */
[----:B------:R-:W-:Y:S02]  /*6800*/  @P6 PRMT R38, R83, 0x654, R38 ;  /* 0x0000065453266816 */ /* 0x000fe40000000026 */
[----:B------:R-:W-:Y:S01]  /*6810*/  LEA R83, R39, UR48, 0x3 ;  /* 0x0000003027537c11 */ /* 0x000fe2000f8e18ff */
[C---:B-1----:R-:W-:Y:S01]  /*6820*/  FMUL R0, R33.reuse, R4 ;  /* 0x0000000421007220 */ /* 0x042fe20000400000 */
[C---:B------:R-:W-:Y:S01]  /*6830*/  FMUL R2, R33.reuse, R5 ;  /* 0x0000000521027220 */ /* 0x040fe20000400000 */
[C---:B------:R-:W-:Y:S01]  /*6840*/  FMUL R3, R33.reuse, R6 ;  /* 0x0000000621037220 */ /* 0x040fe20000400000 */
[----:B------:R-:W-:Y:S01]  /*6850*/  FMUL R7, R33, R7 ;  /* 0x0000000721077220 */ /* 0x000fe20000400000 */
[C---:B------:R-:W-:Y:S01]  /*6860*/  FFMA R0, R35.reuse, R20, R0 ;  /* 0x0000001423007223 */ /* 0x040fe20000000000 */
[----:B------:R-:W-:Y:S02]  /*6870*/  HADD2.F32 R20, -RZ, R41.H0_H0 ;  /* 0x20000029ff147230 */ /* 0x000fe40000004100 */
[----:B------:R-:W-:Y:S01]  /*6880*/  FFMA R2, R35, R21, R2 ;  /* 0x0000001523027223 */ /* 0x000fe20000000002 */
[C---:B------:R-:W-:Y:S01]  /*6890*/  FMUL R4, R33.reuse, R8 ;  /* 0x0000000821047220 */ /* 0x040fe20000400000 */
[----:B------:R-:W-:Y:S01]  /*68a0*/  FMUL R5, R33, R9 ;  /* 0x0000000921057220 */ /* 0x000fe20000400000 */
[--C-:B------:R-:W-:Y:S02]  /*68b0*/  HADD2.F32 R21, -RZ, R43.reuse.H0_H0 ;  /* 0x2000002bff157230 */ /* 0x100fe40000004100 */
[C---:B------:R-:W-:Y:S01]  /*68c0*/  FFMA R3, R35.reuse, R20, R3 ;  /* 0x0000001423037223 */ /* 0x040fe20000000003 */
[--C-:B------:R-:W-:Y:S01]  /*68d0*/  HADD2.F32 R20, -RZ, R42.reuse.H0_H0 ;  /* 0x2000002aff147230 */ /* 0x100fe20000004100 */
[----:B------:R-:W-:Y:S01]  /*68e0*/  F2FP.F16.F32.PACK_AB R44, R2, R0 ;  /* 0x00000000022c723e */ /* 0x000fe200000000ff */
[----:B------:R-:W-:Y:S01]  /*68f0*/  FFMA R7, R35, R36, R7 ;  /* 0x0000002423077223 */ /* 0x000fe20000000007 */
[----:B------:R-:W-:Y:S01]  /*6900*/  FMUL R6, R33, R10 ;  /* 0x0000000a21067220 */ /* 0x000fe20000400000 */
[----:B------:R-:W-:Y:S02]  /*6910*/  HADD2.F32 R36, -RZ, R43.H1_H1 ;  /* 0x3000002bff247230 */ /* 0x000fe40000004100 */
[----:B------:R-:W-:Y:S01]  /*6920*/  FFMA R4, R35, R20, R4 ;  /* 0x0000001423047223 */ /* 0x000fe20000000004 */
[----:B------:R-:W-:Y:S01]  /*6930*/  HADD2.F32 R20, -RZ, R42.H1_H1 ;  /* 0x3000002aff147230 */ /* 0x000fe20000004100 */
[----:B------:R-:W-:Y:S01]  /*6940*/  F2FP.F16.F32.PACK_AB R45, R7, R3 ;  /* 0x00000003072d723e */ /* 0x000fe200000000ff */
[C---:B------:R-:W-:Y:S01]  /*6950*/  FMUL R11, R33.reuse, R11 ;  /* 0x0000000b210b7220 */ /* 0x040fe20000400000 */
[C---:B------:R-:W-:Y:S01]  /*6960*/  FMUL R8, R33.reuse, R12 ;  /* 0x0000000c21087220 */ /* 0x040fe20000400000 */
[----:B------:R-:W-:Y:S01]  /*6970*/  FMUL R9, R33, R13 ;  /* 0x0000000d21097220 */ /* 0x000fe20000400000 */
[C---:B------:R-:W-:Y:S01]  /*6980*/  FFMA R5, R35.reuse, R20, R5 ;  /* 0x0000001423057223 */ /* 0x040fe20000000005 */
[----:B------:R-:W-:Y:S02]  /*6990*/  HADD2.F32 R20, -RZ, R48.H1_H1 ;  /* 0x30000030ff147230 */ /* 0x000fe40000004100 */
[C---:B------:R-:W-:Y:S01]  /*69a0*/  FFMA R6, R35.reuse, R21, R6 ;  /* 0x0000001523067223 */ /* 0x040fe20000000006 */
[C---:B------:R-:W-:Y:S01]  /*69b0*/  FFMA R11, R35.reuse, R36, R11 ;  /* 0x00000024230b7223 */ /* 0x040fe2000000000b */
[C---:B------:R-:W-:Y:S01]  /*69c0*/  FFMA R8, R35.reuse, R37, R8 ;  /* 0x0000002523087223 */ /* 0x040fe20000000008 */
[--C-:B------:R-:W-:Y:S02]  /*69d0*/  HADD2.F32 R21, -RZ, R49.reuse.H0_H0 ;  /* 0x20000031ff157230 */ /* 0x100fe40000004100 */
[----:B------:R-:W-:Y:S01]  /*69e0*/  FFMA R9, R35, R20, R9 ;  /* 0x0000001423097223 */ /* 0x000fe20000000009 */
[C---:B------:R-:W-:Y:S01]  /*69f0*/  FMUL R10, R33.reuse, R14 ;  /* 0x0000000e210a7220 */ /* 0x040fe20000400000 */
[----:B------:R-:W-:Y:S02]  /*6a00*/  HADD2.F32 R20, -RZ, R49.H1_H1 ;  /* 0x30000031ff147230 */ /* 0x000fe40000004100 */
[C---:B------:R-:W-:Y:S01]  /*6a10*/  FMUL R15, R33.reuse, R15 ;  /* 0x0000000f210f7220 */ /* 0x040fe20000400000 */
[----:B------:R-:W-:Y:S01]  /*6a20*/  FMUL R12, R33, R16 ;  /* 0x00000010210c7220 */ /* 0x000fe20000400000 */
[C---:B------:R-:W-:Y:S01]  /*6a30*/  FFMA R10, R35.reuse, R21, R10 ;  /* 0x00000015230a7223 */ /* 0x040fe2000000000a */
[--C-:B------:R-:W-:Y:S02]  /*6a40*/  HADD2.F32 R21, -RZ, R50.reuse.H0_H0 ;  /* 0x20000032ff157230 */ /* 0x100fe40000004100 */
[----:B------:R-:W-:Y:S01]  /*6a50*/  FFMA R15, R35, R20, R15 ;  /* 0x00000014230f7223 */ /* 0x000fe2000000000f */
[----:B------:R-:W-:Y:S02]  /*6a60*/  HADD2.F32 R20, -RZ, R50.H1_H1 ;  /* 0x30000032ff147230 */ /* 0x000fe40000004100 */
[C---:B------:R-:W-:Y:S01]  /*6a70*/  FMUL R13, R33.reuse, R17 ;  /* 0x00000011210d7220 */ /* 0x040fe20000400000 */
[--C-:B------:R-:W-:Y:S02]  /*6a80*/  HADD2.F32 R37, -RZ, R51.reuse.H0_H0 ;  /* 0x20000033ff257230 */ /* 0x100fe40000004100 */
[C---:B------:R-:W-:Y:S01]  /*6a90*/  FMUL R14, R33.reuse, R18 ;  /* 0x00000012210e7220 */ /* 0x040fe20000400000 */
[----:B------:R-:W-:Y:S02]  /*6aa0*/  HADD2.F32 R36, -RZ, R51.H1_H1 ;  /* 0x30000033ff247230 */ /* 0x000fe40000004100 */
        /* <DEDUP_REMOVED lines=21> */
[----:B------:R-:W-:Y:S02]  /*6c00*/  UIADD3 UR8, UP0, UPT, UR52, 0x680, URZ ;  /* 0x0000068034087890 */ /* 0x000fe4000ff1e0ff */
[----:B------:R-:W-:Y:S02]  /*6c10*/  UIADD3 UR5, UPT, UPT, UR41, 0x20, URZ ;  /* 0x0000002029057890 */ /* 0x000fe4000fffe0ff */
[----:B------:R-:W-:Y:S02]  /*6c20*/  UIADD3 UR4, UPT, UPT, UR48, 0x1200, URZ ;  /* 0x0000120030047890 */ /* 0x000fe4000fffe0ff */
[----:B------:R-:W-:Y:S01]  /*6c30*/  UIADD3.X UR9, UPT, UPT, URZ, UR53, URZ, UP0, !UPT ;  /* 0x00000035ff097290 */ /* 0x000fe200087fe4ff */
[----:B------:R-:W-:Y:S01]  /*6c40*/  UMOV UR6, UR42 ;  /* 0x0000002a00067c82 */ /* 0x000fe20008000000 */
[----:B------:R-:W-:Y:S07]  /*6c50*/  UMOV UR7, UR36 ;  /* 0x0000002400077c82 */ /* 0x000fee0008000000 */
[----:B------:R2:W-:Y:S01]  /*6c60*/  UTMASTG.3D [UR4], [UR8] ;  /* 0x00000004080073b5 */ /* 0x0005e20008010000 */
[----:B------:R0:W-:Y:S01]  /*6c70*/  UTMACMDFLUSH ;  /* 0x00000000000079b7 */ /* 0x0001e20000000000 */
[----:B--2---:R-:W-:Y:S04]  /*6c80*/  DEPBAR.LE SB0, 0x1 ;  /* 0x000080400000791a */ /* 0x004fe80000000000 */
.L_x_107:
[----:B------:R-:W-:Y:S05]  /*6c90*/  BSYNC.RECONVERGENT B0 ;  /* 0x0000000000007941 */ /* 0x000fea0003800200 */
.L_x_106:
[----:B------:R-:W-:Y:S01]  /*6ca0*/  BAR.SYNC.DEFER_BLOCKING 0x1, 0x80 ;  /* 0x0042000000007b1d */ /* 0x000fe20000010000 */
[----:B------:R-:W-:Y:S04]  /*6cb0*/  UIADD3 UR40, UPT, UPT, UR51, 0x1, URZ ;  /* 0x0000000133287890 */ /* 0x000fe8000fffe0ff */
[----:B------:R-:W-:Y:S04]  /*6cc0*/  UISETP.NE.AND UP0, UPT, UR40, 0x4, UPT ;  /* 0x000000042800788c */ /* 0x000fe8000bf05270 */
[----:B------:R-:W-:Y:S01]  /*6cd0*/  USEL UR40, UR40, URZ, UP0 ;  /* 0x000000ff28287287 */ /* 0x000fe20008000000 */
[----:B------:R2:W-:Y:S01]  /*6ce0*/  @P6 SYNCS.ARRIVE.TRANS64.RED.A1T0 RZ, [R38+URZ], RZ ;  /* 0x000000ff26ff69a7 */ /* 0x0005e200081004ff */
[----:B------:R-:W-:Y:S01]  /*6cf0*/  BSSY B1, `(.L_x_108) ;  /* 0x0000014000017945 */ /* 0x000fe20003800000 */
[----:B------:R-:W4:Y:S02]  /*6d00*/  @P6 SYNCS.PHASECHK.TRANS64.TRYWAIT P0, [R83+URZ+0x30], R88 ;  /* 0x00003058530065a7 */ /* 0x000f2400080011ff */
[----:B----4-:R-:W-:Y:S01]  /*6d10*/  @P6 SEL R81, RZ, 0x1, !P0 ;  /* 0x00000001ff516807 */ /* 0x010fe20004000000 */
[----:B--2---:R-:W-:Y:S06]  /*6d20*/  @!P6 BRA `(.L_x_109) ;  /* 0x000000000040e947 */ /* 0x004fec0003800000 */
[----:B------:R-:W-:Y:S01]  /*6d30*/  ISETP.NE.AND P1, PT, R82, RZ, PT ;  /* 0x000000ff5200720c */ /* 0x000fe20003f25270 */
[----:B------:R-:W-:Y:S01]  /*6d40*/  BSSY B0, `(.L_x_110) ;  /* 0x0000009000007945 */ /* 0x000fe20003800000 */
[----:B------:R-:W-:Y:S11]  /*6d50*/  ISETP.NE.AND P0, PT, R81, RZ, PT ;  /* 0x000000ff5100720c */ /* 0x000ff60003f05270 */
[----:B------:R-:W-:Y:S05]  /*6d60*/  @P1 IMAD R2, R39, 0x1000, R80 ;  /* 0x0000100027021824 */ /* 0x000fea00078e0250 */
[----:B------:R-:W-:Y:S05]  /*6d70*/  @P1 IADD3 R0, PT, PT, R2, UR48, RZ ;  /* 0x0000003002001c10 */ /* 0x000fea000fffe0ff */
[----:B------:R-:W-:Y:S01]  /*6d80*/  @P1 IMAD.IADD R0, R71, 0x1, R0 ;  /* 0x0000000147001824 */ /* 0x000fe200078e0200 */
[----:B------:R-:W-:Y:S06]  /*6d90*/  @P0 BRA `(.L_x_111) ;  /* 0x00000000000c0947 */ /* 0x000fec0003800000 */
[----:B------:R-:W-:Y:S04]  /*6da0*/  SHF.L.U32 R4, R70, 0x1f, RZ ;  /* 0x0000001f46047819 */ /* 0x000fe800000006ff */
[----:B------:R-:W2:Y:S02]  /*6db0*/  SYNCS.PHASECHK.TRANS64.TRYWAIT P0, [R83+URZ+0x30], R4 ;  /* 0x00003004530075a7 */ /* 0x000ea400080011ff */
[----:B--2---:R-:W-:Y:S05]  /*6dc0*/  @!P0 BRA `(.L_x_112) ;  /* 0x0000001c006c8947 */ /* 0x004fea0003800000 */
.L_x_111:
[----:B------:R-:W-:Y:S05]  /*6dd0*/  BSYNC B0 ;  /* 0x0000000000007941 */ /* 0x000fea0003800000 */
.L_x_110:
[----:B------:R-:W-:Y:S02]  /*6de0*/  ISETP.NE.AND P0, PT, R82, RZ, PT ;  /* 0x000000ff5200720c */ /* 0x000fe40003f05270 */
[----:B------:R-:W-:Y:S11]  /*6df0*/  IADD3 R39, PT, PT, R39, 0x1, RZ ;  /* 0x0000000127277810 */ /* 0x000ff60007ffe0ff */
[----:B------:R-:W-:Y:S05]  /*6e00*/  @P0 WARPSYNC.ALL ;  /* 0x0000000000000948 */ /* 0x000fea0003800000 */
[----:B------:R4:W1:Y:S04]  /*6e10*/  @P0 LDSM.16.M88.4 R40, [R2+UR48+0x200] ;  /* 0x000200300228083b */ /* 0x0008680008000200 */
[----:B------:R4:W1:Y:S02]  /*6e20*/  @P0 LDSM.16.M88.4 R48, [R0+0x200] ;  /* 0x000200000030083b */ /* 0x0008640000000200 */
.L_x_109:
[----:B------:R-:W-:Y:S05]  /*6e30*/  BSYNC B1 ;  /* 0x0000000000017941 */ /* 0x000fea0003800000 */
.L_x_108:
[----:B----4-:R-:W-:Y:S05]  /*6e40*/  VIADD R0, R34, 0x40 ;  /* 0x0000004022007836 */ /* 0x010fea0000000000 */
[----:B------:R-:W-:Y:S04]  /*6e50*/  SHF.R.U32.HI R0, RZ, 0x15, R0 ;  /* 0x00000015ff007819 */ /* 0x000fe80000011600 */
[----:B------:R-:W-:Y:S11]  /*6e60*/  LOP3.LUT P0, RZ, R0, 0x3, R65, 0x48, !PT ;  /* 0x0000000300ff7812 */ /* 0x000ff60007804841 */
[----:B------:R-:W-:Y:S02]  /*6e70*/  @!UPT UIADD3 URZ, UPT, UPT, URZ, URZ, URZ ;  /* 0x000000fffffff290 */ /* 0x000fe4000fffe0ff */
        /* <DEDUP_REMOVED lines=8> */
[----:B------:R-:W3:Y:S01]  /*6f00*/  LDCU.64 UR4, c[0x4][0x10] ;  /* 0x01000200ff0477ac */ /* 0x000ee20008000a00 */
[----:B----4-:R-:W-:Y:S01]  /*6f10*/  MOV R5, UR9 ;  /* 0x0000000900057c02 */ /* 0x010fe20008000f00 */
[----:B--2---:R-:W-:Y:S01]  /*6f20*/  IMAD.U32 R4, RZ, RZ, UR8 ;  /* 0x00000008ff047e24 */ /* 0x004fe2000f8e00ff */
[----:B-----5:R-:W-:Y:S01]  /*6f30*/  MOV R7, UR7 ;  /* 0x0000000700077c02 */ /* 0x020fe20008000f00 */
[----:B------:R-:W-:Y:S01]  /*6f40*/  IMAD.U32 R6, RZ, RZ, UR6 ;  /* 0x00000006ff067e24 */ /* 0x000fe2000f8e00ff */
[----:B---3--:R-:W-:Y:S01]  /*6f50*/  MOV R11, UR5 ;  /* 0x00000005000b7c02 */ /* 0x008fe20008000f00 */
[----:B------:R-:W-:Y:S02]  /*6f60*/  IMAD.U32 R10, RZ, RZ, UR4 ;  /* 0x00000004ff0a7e24 */ /* 0x000fe4000f8e00ff */
[----:B------:R-:W-:Y:S07]  /*6f70*/  LEPC R20, `(.L_x_113) ;  /* 0x000000001014794e */ /* 0x000fee0000000000 */
[----:B-1----:R-:W-:Y:S05]  /*6f80*/  CALL.ABS.NOINC R2 ;  /* 0x0000000002007343 */ /* 0x002fea0003c00000 */
.L_x_113:
        /* <DEDUP_REMOVED lines=8> */
[----:B--2---:R-:W-:Y:S01]  /*7010*/  MOV R83, UR37 ;  /* 0x0000002500537c02 */ /* 0x004fe20008000f00 */
[----:B------:R-:W-:Y:S01]  /*7020*/  HADD2.F32 R37, -RZ, R48.H0_H0 ;  /* 0x20000030ff257230 */ /* 0x000fe20000004100 */
[----:B------:R-:W-:Y:S01]  /*7030*/  @P6 LEA R38, R38, UR48, 0x3 ;  /* 0x0000003026266c11 */ /* 0x000fe2000f8e18ff */
[----:B------:R-:W-:Y:S01]  /*7040*/  BSSY.RECONVERGENT B0, `(.L_x_114) ;  /* 0x000004d000007945 */ /* 0x000fe20003800200 */
[----:B------:R-:W-:Y:S02]  /*7050*/  LEA R88, R39, UR48, 0x3 ;  /* 0x0000003027587c11 */ /* 0x000fe4000f8e18ff */
[----:B------:R-:W-:Y:S01]  /*7060*/  @P6 IADD3 R38, PT, PT, R38, 0x50, RZ ;  /* 0x0000005026266810 */ /* 0x000fe20007ffe0ff */
[----:B------:R-:W1:Y:S03]  /*7070*/  LDTM.16dp256bit.x4 R4, tmem[UR4+0x40] ;  /* 0x00004004000479ee */ /* 0x000e660008120000 */
[----:B------:R-:W-:Y:S02]  /*7080*/  @P6 PRMT R38, R83, 0x654, R38 ;  /* 0x0000065453266816 */ /* 0x000fe40000000026 */
[----:B------:R-:W-:Y:S01]  /*7090*/  @P6 SHF.L.U32 R83, R70, 0x1f, RZ ;  /* 0x0000001f46536819 */ /* 0x000fe200000006ff */
        /* <DEDUP_REMOVED lines=71> */
.L_x_115:
[----:B------:R-:W-:Y:S05]  /*7510*/  BSYNC.RECONVERGENT B0 ;  /* 0x0000000000007941 */ /* 0x000fea0003800200 */
.L_x_114:
        /* <DEDUP_REMOVED lines=19> */
.L_x_119:
[----:B------:R-:W-:Y:S05]  /*7650*/  BSYNC B0 ;  /* 0x0000000000007941 */ /* 0x000fea0003800000 */
.L_x_118:
[----:B------:R-:W-:Y:S11]  /*7660*/  ISETP.NE.AND P0, PT, R82, RZ, PT ;  /* 0x000000ff5200720c */ /* 0x000ff60003f05270 */
[----:B------:R-:W-:Y:S02]  /*7670*/  @!UPT UIADD3 URZ, UPT, UPT, URZ, URZ, URZ ;  /* 0x000000fffffff290 */ /* 0x000fe4000fffe0ff */
[----:B------:R-:W-:Y:S05]  /*7680*/  @P0 WARPSYNC.ALL ;  /* 0x0000000000000948 */ /* 0x000fea0003800000 */
[----:B------:R4:W1:Y:S04]  /*7690*/  @P0 LDSM.16.M88.4 R40, [R39+UR48+0x200] ;  /* 0x000200302728083b */ /* 0x0008680008000200 */
[----:B------:R4:W1:Y:S02]  /*76a0*/  @P0 LDSM.16.M88.4 R48, [R0+0x200] ;  /* 0x000200000030083b */ /* 0x0008640000000200 */
.L_x_117:
[----:B------:R-:W-:Y:S05]  /*76b0*/  BSYNC B1 ;  /* 0x0000000000017941 */ /* 0x000fea0003800000 */
.L_x_116:
[----:B----4-:R-:W-:Y:S05]  /*76c0*/  VIADD R0, R34, 0x60 ;  /* 0x0000006022007836 */ /* 0x010fea0000000000 */
[----:B------:R-:W-:Y:S04]  /*76d0*/  SHF.R.U32.HI R0, RZ, 0x15, R0 ;  /* 0x00000015ff007819 */ /* 0x000fe80000011600 */
[----:B------:R-:W-:Y:S11]  /*76e0*/  LOP3.LUT P0, RZ, R0, 0x3, R65, 0x48, !PT ;  /* 0x0000000300ff7812 */ /* 0x000ff60007804841 */
[----:B------:R-:W-:Y:S02]  /*76f0*/  @!UPT UIADD3 URZ, UPT, UPT, URZ, URZ, URZ ;  /* 0x000000fffffff290 */ /* 0x000fe4000fffe0ff */
[----:B------:R-:W-:Y:S05]  /*7700*/  @!P0 BRA `(.L_x_121) ;  /* 0x0000000000408947 */ /* 0x000fea0003800000 */
[----:B------:R-:W4:Y:S01]  /*7710*/  LDCU.64 UR8, c[0x4][0x70] ;  /* 0x01000e00ff0877ac */ /* 0x000f220008000a00 */
[----:B--2---:R-:W-:Y:S01]  /*7720*/  MOV R3, 0x0 ;  /* 0x0000000000037802 */ /* 0x004fe20000000f00 */
[----:B------:R-:W-:Y:S02]  /*7730*/  HFMA2 R12, -RZ, RZ, 0, 5.9604644775390625e-08 ;  /* 0x00000001ff0c7431 */ /* 0x000fe400000001ff */
[----:B------:R-:W-:Y:S02]  /*7740*/  IMAD.MOV.U32 R8, RZ, RZ, 0x192 ;  /* 0x00000192ff087424 */ /* 0x000fe400078e00ff */
[----:B------:R-:W-:Y:S01]  /*7750*/  IMAD.MOV.U32 R13, RZ, RZ, RZ ;  /* 0x000000ffff0d7224 */ /* 0x000fe200078e00ff */
[----:B------:R-:W2:Y:S01]  /*7760*/  LDCU.64 UR6, c[0x4][0x78] ;  /* 0x01000f00ff0677ac */ /* 0x000ea20008000a00 */
[----:B------:R-:W1:Y:S01]  /*7770*/  LDC.64 R2, c[0x4][R3] ;  /* 0x0100000003027b82 */ /* 0x000e620000000a00 */
[----:B------:R-:W5:Y:S01]  /*7780*/  LDCU.64 UR4, c[0x4][0x10] ;  /* 0x01000200ff0477ac */ /* 0x000f620008000a00 */
[----:B----4-:R-:W-:Y:S01]  /*7790*/  MOV R5, UR9 ;  /* 0x0000000900057c02 */ /* 0x010fe20008000f00 */
[----:B------:R-:W-:Y:S01]  /*77a0*/  IMAD.U32 R4, RZ, RZ, UR8 ;  /* 0x00000008ff047e24 */ /* 0x000fe2000f8e00ff */
[----:B--2---:R-:W-:Y:S01]  /*77b0*/  MOV R7, UR7 ;  /* 0x0000000700077c02 */ /* 0x004fe20008000f00 */
[----:B------:R-:W-:Y:S01]  /*77c0*/  IMAD.U32 R6, RZ, RZ, UR6 ;  /* 0x00000006ff067e24 */ /* 0x000fe2000f8e00ff */
[----:B-----5:R-:W-:Y:S01]  /*77d0*/  MOV R11, UR5 ;  /* 0x00000005000b7c02 */ /* 0x020fe20008000f00 */
[----:B------:R-:W-:Y:S02]  /*77e0*/  IMAD.U32 R10, RZ, RZ, UR4 ;  /* 0x00000004ff0a7e24 */ /* 0x000fe4000f8e00ff */
[----:B------:R-:W-:Y:S07]  /*77f0*/  LEPC R20, `(.L_x_121) ;  /* 0x000000001014794e */ /* 0x000fee0000000000 */
[----:B-1-3--:R-:W-:Y:S05]  /*7800*/  CALL.ABS.NOINC R2 ;  /* 0x0000000002007343 */ /* 0x00afea0003c00000 */
.L_x_121:
[----:B------:R-:W-:Y:S01]  /*7810*/  ISETP.NE.AND P0, PT, R72, RZ, PT ;  /* 0x000000ff4800720c */ /* 0x000fe20003f05270 */
[----:B------:R-:W-:Y:S05]  /*7820*/  WARPSYNC.ALL ;  /* 0x0000000000007948 */ /* 0x000fea0003800000 */
[----:B------:R-:W-:Y:S01]  /*7830*/  R2UR UR4, R34 ;  /* 0x00000000220472ca */ /* 0x000fe200000e0000 */
[--C-:B-1----:R-:W-:Y:S01]  /*7840*/  HADD2.F32 R20, -RZ, R40.reuse.H0_H0 ;  /* 0x20000028ff147230 */ /* 0x102fe20000004100 */
[----:B------:R-:W-:Y:S01]  /*7850*/  R2UR UR5, R79 ;  /* 0x000000004f0572ca */ /* 0x000fe200000e0000 */
[----:B------:R-:W-:Y:S01]  /*7860*/  HADD2.F32 R36, -RZ, R40.H1_H1 ;  /* 0x30000028ff247230 */ /* 0x000fe20000004100 */
[----:B------:R-:W-:Y:S01]  /*7870*/  BSSY.RECONVERGENT B0, `(.L_x_122) ;  /* 0x000004f000007945 */ /* 0x000fe20003800200 */
[--C-:B------:R-:W-:Y:S02]  /*7880*/  HADD2.F32 R21, -RZ, R41.reuse.H0_H0 ;  /* 0x20000029ff157230 */ /* 0x100fe40000004100 */
[----:B------:R-:W-:Y:S02]  /*7890*/  HADD2.F32 R38, -RZ, R41.H1_H1 ;  /* 0x30000029ff267230 */ /* 0x000fe40000004100 */
[--C-:B------:R-:W-:Y:S02]  /*78a0*/  HADD2.F32 R37, -RZ, R42.reuse.H0_H0 ;  /* 0x2000002aff257230 */ /* 0x100fe40000004100 */
[----:B------:R-:W-:Y:S02]  /*78b0*/  HADD2.F32 R40, -RZ, R42.H1_H1 ;  /* 0x3000002aff287230 */ /* 0x000fe40000004100 */
[----:B------:R-:W1:Y:S01]  /*78c0*/  LDTM.16dp256bit.x4 R4, tmem[UR4+0x60] ;  /* 0x00006004000479ee */ /* 0x000e620008120000 */
[----:B------:R-:W-:Y:S01]  /*78d0*/  NOP ;  /* 0x0000000000007918 */ /* 0x000fe20000000000 */
[----:B------:R-:W-:Y:S01]  /*78e0*/  UIADD3 UR5, UPT, UPT, UR5, 0xc0, URZ ;  /* 0x000000c005057890 */ /* 0x000fe2000fffe0ff */
[--C-:B------:R-:W-:Y:S02]  /*78f0*/  HADD2.F32 R39, -RZ, R43.reuse.H0_H0 ;  /* 0x2000002bff277230 */ /* 0x100fe40000004100 */
[----:B------:R-:W-:Y:S01]  /*7900*/  HADD2.F32 R41, -RZ, R43.H1_H1 ;  /* 0x3000002bff297230 */ /* 0x000fe20000004100 */
[----:B------:R-:W-:Y:S01]  /*7910*/  UPRMT UR5, UR37, 0x654, UR5 ;  /* 0x0000065425057896 */ /* 0x000fe20008000005 */
[--C-:B------:R-:W-:Y:S02]  /*7920*/  HADD2.F32 R42, -RZ, R48.reuse.H0_H0 ;  /* 0x20000030ff2a7230 */ /* 0x100fe40000004100 */
[----:B------:R-:W-:Y:S02]  /*7930*/  HADD2.F32 R43, -RZ, R48.H1_H1 ;  /* 0x30000030ff2b7230 */ /* 0x000fe40000004100 */
[--C-:B------:R-:W-:Y:S02]  /*7940*/  HADD2.F32 R44, -RZ, R49.reuse.H0_H0 ;  /* 0x20000031ff2c7230 */ /* 0x100fe40000004100 */
[----:B------:R-:W-:Y:S02]  /*7950*/  HADD2.F32 R46, -RZ, R49.H1_H1 ;  /* 0x30000031ff2e7230 */ /* 0x000fe40000004100 */
[----:B-1----:R-:W-:Y:S01]  /*7960*/  SYNCS.ARRIVE.TRANS64.RED.A1T0 RZ, [UR5], RZ ;  /* 0x000000ffffff79a7 */ /* 0x002fe20008100405 */
[--C-:B------:R-:W-:Y:S02]  /*7970*/  HADD2.F32 R45, -RZ, R50.reuse.H0_H0 ;  /* 0x20000032ff2d7230 */ /* 0x100fe40000004100 */
[----:B------:R-:W-:Y:S02]  /*7980*/  HADD2.F32 R48, -RZ, R50.H1_H1 ;  /* 0x30000032ff307230 */ /* 0x000fe40000004100 */
[--C-:B------:R-:W-:Y:S02]  /*7990*/  HADD2.F32 R47, -RZ, R51.reuse.H0_H0 ;  /* 0x20000033ff2f7230 */ /* 0x100fe40000004100 */
[----:B------:R-:W-:Y:S02]  /*79a0*/  HADD2.F32 R50, -RZ, R51.H1_H1 ;  /* 0x30000033ff327230 */ /* 0x000fe40000004100 */
[C---:B------:R-:W-:Y:S01]  /*79b0*/  FMUL R4, R33.reuse, R4 ;  /* 0x0000000421047220 */ /* 0x040fe20000400000 */
[C---:B------:R-:W-:Y:S01]  /*79c0*/  FMUL R5, R33.reuse, R5 ;  /* 0x0000000521057220 */ /* 0x040fe20000400000 */
[C---:B------:R-:W-:Y:S01]  /*79d0*/  FMUL R6, R33.reuse, R6 ;  /* 0x0000000621067220 */ /* 0x040fe20000400000 */
[----:B------:R-:W-:Y:S01]  /*79e0*/  FMUL R7, R33, R7 ;  /* 0x0000000721077220 */ /* 0x000fe20000400000 */
[C---:B------:R-:W-:Y:S01]  /*79f0*/  FFMA R4, R35.reuse, R20, R4 ;  /* 0x0000001423047223 */ /* 0x040fe20000000004 */
[C---:B------:R-:W-:Y:S01]  /*7a00*/  FFMA R5, R35.reuse, R36, R5 ;  /* 0x0000002423057223 */ /* 0x040fe20000000005 */
[C---:B------:R-:W-:Y:S01]  /*7a10*/  FFMA R6, R35.reuse, R21, R6 ;  /* 0x0000001523067223 */ /* 0x040fe20000000006 */
[----:B------:R-:W-:Y:S01]  /*7a20*/  FFMA R7, R35, R38, R7 ;  /* 0x0000002623077223 */ /* 0x000fe20000000007 */
[C---:B------:R-:W-:Y:S01]  /*7a30*/  FMUL R8, R33.reuse, R8 ;  /* 0x0000000821087220 */ /* 0x040fe20000400000 */
[----:B------:R-:W-:Y:S01]  /*7a40*/  FMUL R9, R33, R9 ;  /* 0x0000000921097220 */ /* 0x000fe20000400000 */
[----:B---3--:R-:W-:Y:S01]  /*7a50*/  F2FP.F16.F32.PACK_AB R80, R5, R4 ;  /* 0x000000040550723e */ /* 0x008fe200000000ff */
[----:B------:R-:W-:Y:S01]  /*7a60*/  FMUL R0, R33, R10 ;  /* 0x0000000a21007220 */ /* 0x000fe20000400000 */
[----:B------:R-:W-:Y:S01]  /*7a70*/  F2FP.F16.F32.PACK_AB R81, R7, R6 ;  /* 0x000000060751723e */ /* 0x000fe200000000ff */
[C---:B------:R-:W-:Y:S01]  /*7a80*/  FFMA R8, R35.reuse, R37, R8 ;  /* 0x0000002523087223 */ /* 0x040fe20000000008 */
[----:B------:R-:W-:Y:S01]  /*7a90*/  FFMA R9, R35, R40, R9 ;  /* 0x0000002823097223 */ /* 0x000fe20000000009 */
[C---:B------:R-:W-:Y:S01]  /*7aa0*/  FMUL R2, R33.reuse, R11 ;  /* 0x0000000b21027220 */ /* 0x040fe20000400000 */
[C---:B--2---:R-:W-:Y:S01]  /*7ab0*/  FMUL R3, R33.reuse, R12 ;  /* 0x0000000c21037220 */ /* 0x044fe20000400000 */
[----:B------:R-:W-:Y:S01]  /*7ac0*/  FMUL R10, R33, R13 ;  /* 0x0000000d210a7220 */ /* 0x000fe20000400000 */
[----:B------:R-:W-:Y:S01]  /*7ad0*/  FFMA R0, R35, R39, R0 ;  /* 0x0000002723007223 */ /* 0x000fe20000000000 */
        /* <DEDUP_REMOVED lines=40> */
.L_x_123:
[----:B------:R-:W-:Y:S05]  /*7d60*/  BSYNC.RECONVERGENT B0 ;  /* 0x0000000000007941 */ /* 0x000fea0003800200 */
.L_x_122:
[----:B------:R-:W-:Y:S01]  /*7d70*/  BAR.SYNC.DEFER_BLOCKING 0x1, 0x80 ;  /* 0x0042000000007b1d */ /* 0x000fe20000010000 */
[----:B------:R-:W-:Y:S01]  /*7d80*/  UISETP.NE.AND UP0, UPT, UR49, -0x4, UPT ;  /* 0xfffffffc3100788c */ /* 0x000fe2000bf05270 */
[----:B------:R-:W-:Y:S08]  /*7d90*/  IADD3 R0, PT, PT, R30, 0x1, RZ ;  /* 0x000000011e007810 */ /* 0x000ff00007ffe0ff */
[----:B------:R-:W-:Y:S05]  /*7da0*/  BRA.U !UP0, `(.L_x_124) ;  /* 0x0000000108287547 */ /* 0x000fea000b800000 */
[----:B------:R-:W-:Y:S01]  /*7db0*/  ISETP.NE.AND P0, PT, R76, RZ, PT ;  /* 0x000000ff4c00720c */ /* 0x000fe20003f05270 */
[----:B------:R-:W-:Y:S01]  /*7dc0*/  IMAD.U32 R3, RZ, RZ, UR51 ;  /* 0x00000033ff037e24 */ /* 0x000fe2000f8e00ff */
[----:B------:R-:W-:Y:S01]  /*7dd0*/  UIADD3 UR51, UPT, UPT, UR51, 0x1, URZ ;  /* 0x0000000133337890 */ /* 0x000fe2000fffe0ff */
[----:B------:R-:W-:Y:S03]  /*7de0*/  IMAD.U32 R2, RZ, RZ, UR37 ;  /* 0x00000025ff027e24 */ /* 0x000fe6000f8e00ff */
[----:B------:R-:W-:Y:S04]  /*7df0*/  UISETP.NE.AND UP0, UPT, UR51, 0x4, UPT ;  /* 0x000000043300788c */ /* 0x000fe8000bf05270 */
[----:B------:R-:W-:Y:S03]  /*7e00*/  USEL UR51, UR51, URZ, UP0 ;  /* 0x000000ff33337287 */ /* 0x000fe60008000000 */
[----:B------:R-:W-:Y:S05]  /*7e10*/  @P0 LEA R3, R3, UR48, 0x3 ;  /* 0x0000003003030c11 */ /* 0x000fea000f8e18ff */
[----:B------:R-:W-:Y:S05]  /*7e20*/  @P0 VIADD R3, R3, 0x50 ;  /* 0x0000005003030836 */ /* 0x000fea0000000000 */
[----:B------:R-:W-:Y:S04]  /*7e30*/  @P0 PRMT R2, R2, 0x654, R3 ;  /* 0x0000065402020816 */ /* 0x000fe80000000003 */
[----:B------:R2:W-:Y:S03]  /*7e40*/  @P0 SYNCS.ARRIVE.TRANS64.RED.A1T0 RZ, [R2+URZ], RZ ;  /* 0x000000ff02ff09a7 */ /* 0x0005e600081004ff */
.L_x_124:
[----:B------:R-:W-:Y:S01]  /*7e50*/  ISETP.NE.AND P2, PT, R73, RZ, PT ;  /* 0x000000ff4900720c */ /* 0x000fe20003f45270 */
[----:B------:R-:W-:Y:S01]  /*7e60*/  UIADD3 UR49, UPT, UPT, UR49, 0x4, URZ ;  /* 0x0000000431317890 */ /* 0x000fe2000fffe0ff */
[----:B------:R-:W-:Y:S01]  /*7e70*/  ISETP.NE.AND P0, PT, R75, 0x2, PT ;  /* 0x000000024b00780c */ /* 0x000fe20003f05270 */
[----:B------:R-:W-:Y:S01]  /*7e80*/  IMAD.IADD R20, R29, 0x1, R58 ;  /* 0x000000011d147824 */ /* 0x000fe200078e023a */
[----:B------:R-:W-:Y:S01]  /*7e90*/  ISETP.NE.AND P1, PT, R0, 0x4, PT ;  /* 0x000000040000780c */ /* 0x000fe20003f25270 */
[----:B------:R-:W-:Y:S01]  /*7ea0*/  IMAD.IADD R21, R31, 0x1, R60 ;  /* 0x000000011f157824 */ /* 0x000fe200078e023c */
[----:B------:R-:W-:Y:S02]  /*7eb0*/  SEL R3, RZ, 0x1, P0 ;  /* 0x00000001ff037807 */ /* 0x000fe40000000000 */
[----:B--2---:R-:W-:Y:S02]  /*7ec0*/  SEL R2, RZ, 0x1, P1 ;  /* 0x00000001ff027807 */ /* 0x004fe40000800000 */
[----:B------:R-:W-:Y:S02]  /*7ed0*/  LOP3.LUT R68, R68, R3, RZ, 0x3c, !PT ;  /* 0x0000000344447212 */ /* 0x000fe400078e3cff */
[----:B------:R-:W-:Y:S02]  /*7ee0*/  LOP3.LUT R69, R69, R2, RZ, 0x3c, !PT ;  /* 0x0000000245457212 */ /* 0x000fe400078e3cff */
[----:B------:R-:W-:Y:S02]  /*7ef0*/  @P2 R2UR UR36, R67 ;  /* 0x00000000432422ca */ /* 0x000fe400000e0000 */
[----:B------:R-:W-:Y:S02]  /*7f00*/  SEL R75, R75, RZ, P0 ;  /* 0x000000ff4b4b7207 */ /* 0x000fe40000000000 */
[----:B------:R-:W-:Y:S01]  /*7f10*/  SEL R30, R0, RZ, P1 ;  /* 0x000000ff001e7207 */ /* 0x000fe20000800000 */
[----:B------:R-:W-:Y:S10]  /*7f20*/  @P2 BRA `(.L_x_125) ;  /* 0xffffffd000182947 */ /* 0x000ff4000383ffff */
[----:B------:R-:W-:-:S09]  /*7f30*/  UISETP.NE.AND UP0, UPT, UR50, URZ, UPT ;  /* 0x000000ff3200728c */ /* 0x000fd2000bf05270 */
[----:B------:R-:W-:Y:S05]  /*7f40*/  BRA.U !UP0, `(.L_x_126) ;  /* 0x0000000108487547 */ /* 0x000fea000b800000 */
[----:B------:R-:W2:Y:S02]  /*7f50*/  LDCU.64 UR4, c[0x0][0x890] ;  /* 0x00011200ff0477ac */ /* 0x000ea40008000a00 */
[----:B--2---:R-:W-:-:S04]  /*7f60*/  UISETP.NE.U32.AND UP0, UPT, UR4, URZ, UPT ;  /* 0x000000ff0400728c */ /* 0x004fc8000bf05070 */
[----:B------:R-:W-:-:S09]  /*7f70*/  UISETP.NE.AND.EX UP0, UPT, UR5, URZ, UPT, UP0 ;  /* 0x000000ff0500728c */ /* 0x000fd2000bf05300 */
[----:B------:R-:W-:Y:S05]  /*7f80*/  BRA.U UP0, `(.L_x_127) ;  /* 0x00000001000c7547 */ /* 0x000fea000b800000 */
[----:B------:R-:W-:-:S13]  /*7f90*/  FSETP.NEU.AND P0, PT, R35, RZ, PT ;  /* 0x000000ff2300720b */ /* 0x000fda0003f0d000 */
[----:B------:R-:W-:Y:S05]  /*7fa0*/  @!P0 EXIT ;  /* 0x000000000000894d */ /* 0x000fea0003800000 */
[----:B------:R-:W-:Y:S05]  /*7fb0*/  BRA `(.L_x_126) ;  /* 0x00000000002c7947 */ /* 0x000fea0003800000 */
.L_x_127:
[----:B------:R-:W-:Y:S01]  /*7fc0*/  ISETP.NE.AND P0, PT, R74, RZ, PT ;  /* 0x000000ff4a00720c */ /* 0x000fe20003f05270 */
[----:B------:R-:W-:-:S12]  /*7fd0*/  BSSY.RECONVERGENT B0, `(.L_x_126) ;  /* 0x0000009000007945 */ /* 0x000fd80003800200 */
[----:B------:R-:W-:Y:S05]  /*7fe0*/  @P0 BRA `(.L_x_128) ;  /* 0x0000000000140947 */ /* 0x000fea0003800000 */
[----:B------:R-:W2:Y:S02]  /*7ff0*/  LDCU.64 UR4, c[0x0][0x888] ;  /* 0x00011100ff0477ac */ /* 0x000ea40008000a00 */
[----:B--2---:R-:W-:-:S04]  /*8000*/  ISETP.NE.U32.AND P0, PT, RZ, UR4, PT ;  /* 0x00000004ff007c0c */ /* 0x004fc8000bf05070 */
[----:B------:R-:W-:-:S13]  /*8010*/  ISETP.NE.AND.EX P0, PT, RZ, UR5, PT, P0 ;  /* 0x00000005ff007c0c */ /* 0x000fda000bf05300 */
[----:B------:R-:W-:Y:S05]  /*8020*/  @!P0 EXIT ;  /* 0x000000000000894d */ /* 0x000fea0003800000 */
[----:B------:R-:W-:Y:S05]  /*8030*/  BRA `(.L_x_129) ;  /* 0x0000000000087947 */ /* 0x000fea0003800000 */
.L_x_128:
[----:B------:R-:W-:-:S13]  /*8040*/  FSETP.NEU.AND P0, PT, R35, RZ, PT ;  /* 0x000000ff2300720b */ /* 0x000fda0003f0d000 */
[----:B------:R-:W-:Y:S05]  /*8050*/  @!P0 EXIT ;  /* 0x000000000000894d */ /* 0x000fea0003800000 */
.L_x_129:
[----:B------:R-:W-:Y:S05]  /*8060*/  BSYNC.RECONVERGENT B0 ;  /* 0x0000000000007941 */ /* 0x000fea0003800200 */
.L_x_126:
[----:B------:R-:W-:Y:S01]  /*8070*/  ULEA UR4, UR51, UR48, 0x3 ;  /* 0x0000003033047291 */ /* 0x000fe2000f8e18ff */
[----:B------:R-:W-:-:S04]  /*8080*/  DEPBAR.LE SB0, 0x0 ;  /* 0x000080000000791a */ /* 0x000fc80000000000 */
[----:B------:R-:W-:-:S04]  /*8090*/  UIADD3 UR4, UPT, UPT, UR4, 0x50, URZ ;  /* 0x0000005004047890 */ /* 0x000fc8000fffe0ff */
[----:B------:R-:W-:-:S09]  /*80a0*/  UPRMT UR4, UR37, 0x654, UR4 ;  /* 0x0000065425047896 */ /* 0x000fd20008000004 */
[----:B------:R-:W-:Y:S01]  /*80b0*/  SYNCS.ARRIVE.TRANS64.RED.A1T0 RZ, [UR4], RZ ;  /* 0x000000ffffff79a7 */ /* 0x000fe20008100404 */
[----:B------:R-:W-:Y:S05]  /*80c0*/  EXIT ;  /* 0x000000000000794d */ /* 0x000fea0003800000 */
.L_x_19:
[----:B--2---:R2:W1:Y:S02]  /*80d0*/  SYNCS.PHASECHK.TRANS64.TRYWAIT P0, [R3+URZ+0xf0], R2 ;  /* 0x0000f002030075a7 */ /* 0x00446400080011ff */
[----:B-1----:R-:W-:Y:S05]  /*80e0*/  @!P0 NANOSLEEP.SYNCS 0x989680 ;  /* 0x009896800000895d */ /* 0x002fea0003900000 */
[----:B------:R-:W1:Y:S02]  /*80f0*/  @!P0 SYNCS.PHASECHK.TRANS64 P0, [R3+URZ+0xf0], R2 ;  /* 0x0000f002030085a7 */ /* 0x000e6400080010ff */
[----:B-1----:R-:W-:Y:S05]  /*8100*/  @!P0 BRA `(.L_x_19) ;  /* 0xfffffffc00f08947 */ /* 0x002fea000383ffff */
[----:B------:R-:W-:Y:S05]  /*8110*/  BRA `(.L_x_130) ;  /* 0xffffff94002c7947 */ /* 0x000fea000383ffff */
.L_x_22:
[----:B-1----:R-:W-:-:S07]  /*8120*/  MOV R2, UR33 ;  /* 0x0000002100027c02 */ /* 0x002fce0008000f00 */
.L_x_131:
[----:B-1----:R1:W2:Y:S02]  /*8130*/  SYNCS.PHASECHK.TRANS64.TRYWAIT P0, [R2+URZ+0x18], R5 ;  /* 0x00001805020075a7 */ /* 0x0022a400080011ff */
[----:B--2---:R-:W-:Y:S05]  /*8140*/  @!P0 NANOSLEEP.SYNCS 0x989680 ;  /* 0x009896800000895d */ /* 0x004fea0003900000 */
[----:B------:R-:W2:Y:S02]  /*8150*/  @!P0 SYNCS.PHASECHK.TRANS64 P0, [R2+URZ+0x18], R5 ;  /* 0x00001805020085a7 */ /* 0x000ea400080010ff */
[----:B--2---:R-:W-:Y:S05]  /*8160*/  @!P0 BRA `(.L_x_131) ;  /* 0xfffffffc00f08947 */ /* 0x004fea000383ffff */
[----:B------:R-:W-:Y:S05]  /*8170*/  BRA `(.L_x_21) ;  /* 0xffffff94007c7947 */ /* 0x000fea000383ffff */
.L_x_28:
[----:B-1----:R-:W-:-:S07]  /*8180*/  MOV R2, UR33 ;  /* 0x0000002100027c02 */ /* 0x002fce0008000f00 */
.L_x_132:
[----:B-1----:R1:W2:Y:S02]  /*8190*/  SYNCS.PHASECHK.TRANS64.TRYWAIT P0, [R2+URZ+0x18], R5 ;  /* 0x00001805020075a7 */ /* 0x0022a400080011ff */
[----:B--2---:R-:W-:Y:S05]  /*81a0*/  @!P0 NANOSLEEP.SYNCS 0x989680 ;  /* 0x009896800000895d */ /* 0x004fea0003900000 */
[----:B------:R-:W2:Y:S02]  /*81b0*/  @!P0 SYNCS.PHASECHK.TRANS64 P0, [R2+URZ+0x18], R5 ;  /* 0x00001805020085a7 */ /* 0x000ea400080010ff */
[----:B--2---:R-:W-:Y:S05]  /*81c0*/  @!P0 BRA `(.L_x_132) ;  /* 0xfffffffc00f08947 */ /* 0x004fea000383ffff */
[----:B------:R-:W-:Y:S05]  /*81d0*/  BRA `(.L_x_27) ;  /* 0xffffff9800547947 */ /* 0x000fea000383ffff */
.L_x_32:
[----:B-1----:R1:W2:Y:S02]  /*81e0*/  SYNCS.PHASECHK.TRANS64.TRYWAIT P0, [R2+URZ+0x80], R3 ;  /* 0x00008003020075a7 */ /* 0x0022a400080011ff */
[----:B--2---:R-:W-:Y:S05]  /*81f0*/  @!P0 NANOSLEEP.SYNCS 0x989680 ;  /* 0x009896800000895d */ /* 0x004fea0003900000 */
[----:B------:R-:W2:Y:S02]  /*8200*/  @!P0 SYNCS.PHASECHK.TRANS64 P0, [R2+URZ+0x80], R3 ;  /* 0x00008003020085a7 */ /* 0x000ea400080010ff */
[----:B--2---:R-:W-:Y:S05]  /*8210*/  @!P0 BRA `(.L_x_32) ;  /* 0xfffffffc00f08947 */ /* 0x004fea000383ffff */
[----:B------:R-:W-:Y:S05]  /*8220*/  BRA `(.L_x_133) ;  /* 0xffffff9c000c7947 */ /* 0x000fea000383ffff */
.L_x_36:
[----:B----4-:R-:W-:-:S07]  /*8230*/  MOV R0, UR5 ;  /* 0x0000000500007c02 */ /* 0x010fce0008000f00 */
.L_x_134:
[----:B-1----:R1:W2:Y:S02]  /*8240*/  SYNCS.PHASECHK.TRANS64.TRYWAIT P0, [R0+URZ], R3 ;  /* 0x00000003000075a7 */ /* 0x0022a400080011ff */
[----:B--2---:R-:W-:Y:S05]  /*8250*/  @!P0 NANOSLEEP.SYNCS 0x989680 ;  /* 0x009896800000895d */ /* 0x004fea0003900000 */
[----:B------:R-:W2:Y:S02]  /*8260*/  @!P0 SYNCS.PHASECHK.TRANS64 P0, [R0+URZ], R3 ;  /* 0x00000003000085a7 */ /* 0x000ea400080010ff */
[----:B--2---:R-:W-:Y:S05]  /*8270*/  @!P0 BRA `(.L_x_134) ;  /* 0xfffffffc00f08947 */ /* 0x004fea000383ffff */
[----:B------:R-:W-:Y:S05]  /*8280*/  BRA `(.L_x_135) ;  /* 0xffffffa0007c7947 */ /* 0x000fea000383ffff */
.L_x_37:
[----:B----4-:R-:W-:-:S07]  /*8290*/  MOV R0, UR5 ;  /* 0x0000000500007c02 */ /* 0x010fce0008000f00 */
.L_x_136:
[----:B-1----:R1:W2:Y:S02]  /*82a0*/  SYNCS.PHASECHK.TRANS64.TRYWAIT P0, [R0+URZ], R3 ;  /* 0x00000003000075a7 */ /* 0x0022a400080011ff */
[----:B--2---:R-:W-:Y:S05]  /*82b0*/  @!P0 NANOSLEEP.SYNCS 0x989680 ;  /* 0x009896800000895d */ /* 0x004fea0003900000 */
[----:B------:R-:W2:Y:S02]  /*82c0*/  @!P0 SYNCS.PHASECHK.TRANS64 P0, [R0+URZ], R3 ;  /* 0x00000003000085a7 */ /* 0x000ea400080010ff */
[----:B--2---:R-:W-:Y:S05]  /*82d0*/  @!P0 BRA `(.L_x_136) ;  /* 0xfffffffc00f08947 */ /* 0x004fea000383ffff */
[----:B------:R-:W-:Y:S05]  /*82e0*/  BRA `(.L_x_137) ;  /* 0xffffffa000887947 */ /* 0x000fea000383ffff */
.L_x_40:
[----:B-1----:R1:W2:Y:S02]  /*82f0*/  SYNCS.PHASECHK.TRANS64.TRYWAIT P0, [R0+URZ+0xe0], R5 ;  /* 0x0000e005000075a7 */ /* 0x0022a400080011ff */
[----:B--2---:R-:W-:Y:S05]  /*8300*/  @!P0 NANOSLEEP.SYNCS 0x989680 ;  /* 0x009896800000895d */ /* 0x004fea0003900000 */
[----:B------:R-:W2:Y:S02]  /*8310*/  @!P0 SYNCS.PHASECHK.TRANS64 P0, [R0+URZ+0xe0], R5 ;  /* 0x0000e005000085a7 */ /* 0x000ea400080010ff */
[----:B--2---:R-:W-:Y:S05]  /*8320*/  @!P0 BRA `(.L_x_40) ;  /* 0xfffffffc00f08947 */ /* 0x004fea000383ffff */
[----:B------:R-:W-:Y:S05]  /*8330*/  BRA `(.L_x_138) ;  /* 0xffffffa000e47947 */ /* 0x000fea000383ffff */
.L_x_41:
[----:B------:R-:W-:-:S07]  /*8340*/  MOV R0, UR5 ;  /* 0x0000000500007c02 */ /* 0x000fce0008000f00 */
.L_x_139:
[----:B-1----:R1:W2:Y:S02]  /*8350*/  SYNCS.PHASECHK.TRANS64.TRYWAIT P0, [R0+URZ+0x90], R5 ;  /* 0x00009005000075a7 */ /* 0x0022a400080011ff */
[----:B--2---:R-:W-:Y:S05]  /*8360*/  @!P0 NANOSLEEP.SYNCS 0x989680 ;  /* 0x009896800000895d */ /* 0x004fea0003900000 */
[----:B------:R-:W2:Y:S02]  /*8370*/  @!P0 SYNCS.PHASECHK.TRANS64 P0, [R0+URZ+0x90], R5 ;  /* 0x00009005000085a7 */ /* 0x000ea400080010ff */
[----:B--2---:R-:W-:Y:S05]  /*8380*/  @!P0 BRA `(.L_x_139) ;  /* 0xfffffffc00f08947 */ /* 0x004fea000383ffff */
[----:B------:R-:W-:Y:S05]  /*8390*/  BRA `(.L_x_140) ;  /* 0xffffffa000f47947 */ /* 0x000fea000383ffff */
.L_x_42:
[----:B-1----:R1:W2:Y:S02]  /*83a0*/  SYNCS.PHASECHK.TRANS64.TRYWAIT P1, [R0+URZ+0x80], R5 ;  /* 0x00008005000075a7 */ /* 0x0022a400080211ff */
[----:B--2---:R-:W-:Y:S05]  /*83b0*/  @!P1 NANOSLEEP.SYNCS 0x989680 ;  /* 0x009896800000995d */ /* 0x004fea0003900000 */
[----:B------:R-:W2:Y:S02]  /*83c0*/  @!P1 SYNCS.PHASECHK.TRANS64 P1, [R0+URZ+0x80], R5 ;  /* 0x00008005000095a7 */ /* 0x000ea400080210ff */
[----:B--2---:R-:W-:Y:S05]  /*83d0*/  @!P1 BRA `(.L_x_42) ;  /* 0xfffffffc00f09947 */ /* 0x004fea000383ffff */
[----:B------:R-:W-:Y:S05]  /*83e0*/  BRA `(.L_x_141) ;  /* 0xffffffa400247947 */ /* 0x000fea000383ffff */
.L_x_45:
[----:B------:R-:W-:-:S07]  /*83f0*/  MOV R0, UR5 ;  /* 0x0000000500007c02 */ /* 0x000fce0008000f00 */
.L_x_142:
[----:B-1----:R1:W2:Y:S02]  /*8400*/  SYNCS.PHASECHK.TRANS64.TRYWAIT P0, [R0+URZ+0x90], R3 ;  /* 0x00009003000075a7 */ /* 0x0022a400080011ff */
[----:B--2---:R-:W-:Y:S05]  /*8410*/  @!P0 NANOSLEEP.SYNCS 0x989680 ;  /* 0x009896800000895d */ /* 0x004fea0003900000 */
[----:B------:R-:W2:Y:S02]  /*8420*/  @!P0 SYNCS.PHASECHK.TRANS64 P0, [R0+URZ+0x90], R3 ;  /* 0x00009003000085a7 */ /* 0x000ea400080010ff */
[----:B--2---:R-:W-:Y:S05]  /*8430*/  @!P0 BRA `(.L_x_142) ;  /* 0xfffffffc00f08947 */ /* 0x004fea000383ffff */
[----:B------:R-:W-:Y:S05]  /*8440*/  BRA `(.L_x_44) ;  /* 0xffffffa400787947 */ /* 0x000fea000383ffff */
.L_x_52:
[----:B-1----:R1:W2:Y:S02]  /*8450*/  SYNCS.PHASECHK.TRANS64.TRYWAIT P1, [R0+URZ+0x80], R5 ;  /* 0x00008005000075a7 */ /* 0x0022a400080211ff */
[----:B--2---:R-:W-:Y:S05]  /*8460*/  @!P1 NANOSLEEP.SYNCS 0x989680 ;  /* 0x009896800000995d */ /* 0x004fea0003900000 */
[----:B------:R-:W2:Y:S02]  /*8470*/  @!P1 SYNCS.PHASECHK.TRANS64 P1, [R0+URZ+0x80], R5 ;  /* 0x00008005000095a7 */ /* 0x000ea400080210ff */
[----:B--2---:R-:W-:Y:S05]  /*8480*/  @!P1 BRA `(.L_x_52) ;  /* 0xfffffffc00f09947 */ /* 0x004fea000383ffff */
[----:B------:R-:W-:Y:S05]  /*8490*/  BRA `(.L_x_143) ;  /* 0xffffffac00087947 */ /* 0x000fea000383ffff */
.L_x_53:
[----:B------:R-:W-:-:S07]  /*84a0*/  MOV R3, UR6 ;  /* 0x0000000600037c02 */ /* 0x000fce0008000f00 */
.L_x_144:
[----:B-1----:R1:W2:Y:S02]  /*84b0*/  SYNCS.PHASECHK.TRANS64.TRYWAIT P0, [R3+URZ+0xc0], R0 ;  /* 0x0000c000030075a7 */ /* 0x0022a400080011ff */
[----:B--2---:R-:W-:Y:S05]  /*84c0*/  @!P0 NANOSLEEP.SYNCS 0x989680 ;  /* 0x009896800000895d */ /* 0x004fea0003900000 */
[----:B------:R-:W2:Y:S02]  /*84d0*/  @!P0 SYNCS.PHASECHK.TRANS64 P0, [R3+URZ+0xc0], R0 ;  /* 0x0000c000030085a7 */ /* 0x000ea400080010ff */
[----:B--2---:R-:W-:Y:S05]  /*84e0*/  @!P0 BRA `(.L_x_144) ;  /* 0xfffffffc00f08947 */ /* 0x004fea000383ffff */
[----:B------:R-:W-:Y:S05]  /*84f0*/  BRA `(.L_x_145) ;  /* 0xffffffac00587947 */ /* 0x000fea000383ffff */
.L_x_56:
[----:B------:R-:W-:Y:S07]  /*8500*/  MOV R0, UR11 ;  /* 0x0000000b00007c02 */ /* 0x000fee0008000f00 */
.L_x_146:
[----:B-1----:R1:W2:Y:S02]  /*8510*/  SYNCS.PHASECHK.TRANS64.TRYWAIT P0, [R0+URZ], R3 ;  /* 0x00000003000075a7 */ /* 0x0022a400080011ff */
[----:B--2---:R-:W-:Y:S05]  /*8520*/  @!P0 NANOSLEEP.SYNCS 0x989680 ;  /* 0x009896800000895d */ /* 0x004fea0003900000 */
[----:B------:R-:W2:Y:S02]  /*8530*/  @!P0 SYNCS.PHASECHK.TRANS64 P0, [R0+URZ], R3 ;  /* 0x00000003000085a7 */ /* 0x000ea400080010ff */
[----:B--2---:R-:W-:Y:S05]  /*8540*/  @!P0 BRA `(.L_x_146) ;  /* 0xfffffffc00f08947 */ /* 0x004fea000383ffff */
[----:B------:R-:W-:Y:S05]  /*8550*/  BRA `(.L_x_55) ;  /* 0xffffffac00747947 */ /* 0x000fea000383ffff */
.L_x_59:
[----:B------:R-:W-:-:S07]  /*8560*/  MOV R0, UR6 ;  /* 0x0000000600007c02 */ /* 0x000fce0008000f00 */
.L_x_147:
[----:B--2---:R2:W4:Y:S02]  /*8570*/  SYNCS.PHASECHK.TRANS64.TRYWAIT P0, [R0+URZ], R3 ;  /* 0x00000003000075a7 */ /* 0x00452400080011ff */
[----:B----4-:R-:W-:Y:S05]  /*8580*/  @!P0 NANOSLEEP.SYNCS 0x989680 ;  /* 0x009896800000895d */ /* 0x010fea0003900000 */
[----:B------:R-:W4:Y:S02]  /*8590*/  @!P0 SYNCS.PHASECHK.TRANS64 P0, [R0+URZ], R3 ;  /* 0x00000003000085a7 */ /* 0x000f2400080010ff */
[----:B----4-:R-:W-:Y:S05]  /*85a0*/  @!P0 BRA `(.L_x_147) ;  /* 0xfffffffc00f08947 */ /* 0x010fea000383ffff */
[----:B------:R-:W-:Y:S05]  /*85b0*/  BRA `(.L_x_148) ;  /* 0xffffffb000a07947 */ /* 0x000fea000383ffff */
.L_x_60:
[----:B------:R-:W-:-:S07]  /*85c0*/  MOV R0, UR6 ;  /* 0x0000000600007c02 */ /* 0x000fce0008000f00 */
.L_x_149:
[----:B-1----:R1:W2:Y:S02]  /*85d0*/  SYNCS.PHASECHK.TRANS64.TRYWAIT P0, [R0+URZ], R3 ;  /* 0x00000003000075a7 */ /* 0x0022a400080011ff */
[----:B--2---:R-:W-:Y:S05]  /*85e0*/  @!P0 NANOSLEEP.SYNCS 0x989680 ;  /* 0x009896800000895d */ /* 0x004fea0003900000 */
[----:B------:R-:W2:Y:S02]  /*85f0*/  @!P0 SYNCS.PHASECHK.TRANS64 P0, [R0+URZ], R3 ;  /* 0x00000003000085a7 */ /* 0x000ea400080010ff */
[----:B--2---:R-:W-:Y:S05]  /*8600*/  @!P0 BRA `(.L_x_149) ;  /* 0xfffffffc00f08947 */ /* 0x004fea000383ffff */
[----:B------:R-:W-:Y:S05]  /*8610*/  BRA `(.L_x_150) ;  /* 0xffffffb000ac7947 */ /* 0x000fea000383ffff */
.L_x_61:
[----:B------:R-:W-:-:S07]  /*8620*/  MOV R0, UR6 ;  /* 0x0000000600007c02 */ /* 0x000fce0008000f00 */
.L_x_151:
[----:B-1----:R1:W2:Y:S02]  /*8630*/  SYNCS.PHASECHK.TRANS64.TRYWAIT P0, [R0+URZ], R3 ;  /* 0x00000003000075a7 */ /* 0x0022a400080011ff */
[----:B--2---:R-:W-:Y:S05]  /*8640*/  @!P0 NANOSLEEP.SYNCS 0x989680 ;  /* 0x009896800000895d */ /* 0x004fea0003900000 */
[----:B------:R-:W2:Y:S02]  /*8650*/  @!P0 SYNCS.PHASECHK.TRANS64 P0, [R0+URZ], R3 ;  /* 0x00000003000085a7 */ /* 0x000ea400080010ff */
[----:B--2---:R-:W-:Y:S05]  /*8660*/  @!P0 BRA `(.L_x_151) ;  /* 0xfffffffc00f08947 */ /* 0x004fea000383ffff */
[----:B------:R-:W-:Y:S05]  /*8670*/  BRA `(.L_x_152) ;  /* 0xffffffb000b87947 */ /* 0x000fea000383ffff */
.L_x_62:
[----:B------:R-:W-:-:S07]  /*8680*/  MOV R0, UR7 ;  /* 0x0000000700007c02 */ /* 0x000fce0008000f00 */
.L_x_153:
[----:B-1----:R1:W2:Y:S02]  /*8690*/  SYNCS.PHASECHK.TRANS64.TRYWAIT P0, [R0+URZ], R3 ;  /* 0x00000003000075a7 */ /* 0x0022a400080011ff */
[----:B--2---:R-:W-:Y:S05]  /*86a0*/  @!P0 NANOSLEEP.SYNCS 0x989680 ;  /* 0x009896800000895d */ /* 0x004fea0003900000 */
[----:B------:R-:W2:Y:S02]  /*86b0*/  @!P0 SYNCS.PHASECHK.TRANS64 P0, [R0+URZ], R3 ;  /* 0x00000003000085a7 */ /* 0x000ea400080010ff */
[----:B--2---:R-:W-:Y:S05]  /*86c0*/  @!P0 BRA `(.L_x_153) ;  /* 0xfffffffc00f08947 */ /* 0x004fea000383ffff */
[----:B------:R-:W-:Y:S05]  /*86d0*/  BRA `(.L_x_154) ;  /* 0xffffffb000c47947 */ /* 0x000fea000383ffff */
.L_x_67:
[----:B--2---:R2:W3:Y:S02]  /*86e0*/  SYNCS.PHASECHK.TRANS64.TRYWAIT P0, [R0+URZ+0x80], R3 ;  /* 0x00008003000075a7 */ /* 0x0044e400080011ff */
[----:B---3--:R-:W-:Y:S05]  /*86f0*/  @!P0 NANOSLEEP.SYNCS 0x989680 ;  /* 0x009896800000895d */ /* 0x008fea0003900000 */
[----:B------:R-:W3:Y:S02]  /*8700*/  @!P0 SYNCS.PHASECHK.TRANS64 P0, [R0+URZ+0x80], R3 ;  /* 0x00008003000085a7 */ /* 0x000ee400080010ff */
[----:B---3--:R-:W-:Y:S05]  /*8710*/  @!P0 BRA `(.L_x_67) ;  /* 0xfffffffc00f08947 */ /* 0x008fea000383ffff */
[----:B------:R-:W-:Y:S05]  /*8720*/  BRA `(.L_x_155) ;  /* 0xffffffb400d07947 */ /* 0x000fea000383ffff */
.L_x_70:
[----:B------:R-:W-:Y:S07]  /*8730*/  MOV R0, UR7 ;  /* 0x0000000700007c02 */ /* 0x000fee0008000f00 */
.L_x_156:
[----:B--2---:R2:W3:Y:S02]  /*8740*/  SYNCS.PHASECHK.TRANS64.TRYWAIT P0, [R0+URZ+0x78], R3 ;  /* 0x00007803000075a7 */ /* 0x0044e400080011ff */
[----:B---3--:R-:W-:Y:S05]  /*8750*/  @!P0 NANOSLEEP.SYNCS 0x989680 ;  /* 0x009896800000895d */ /* 0x008fea0003900000 */
[----:B------:R-:W3:Y:S02]  /*8760*/  @!P0 SYNCS.PHASECHK.TRANS64 P0, [R0+URZ+0x78], R3 ;  /* 0x00007803000085a7 */ /* 0x000ee400080010ff */
[----:B---3--:R-:W-:Y:S05]  /*8770*/  @!P0 BRA `(.L_x_156) ;  /* 0xfffffffc00f08947 */ /* 0x008fea000383ffff */
[----:B------:R-:W-:Y:S05]  /*8780*/  BRA `(.L_x_69) ;  /* 0xffffffb800b07947 */ /* 0x000fea000383ffff */
.L_x_73:
[----:B------:R-:W-:Y:S07]  /*8790*/  MOV R3, UR7 ;  /* 0x0000000700037c02 */ /* 0x000fee0008000f00 */
.L_x_157:
[----:B-1----:R1:W2:Y:S02]  /*87a0*/  SYNCS.PHASECHK.TRANS64.TRYWAIT P0, [R3+URZ+0x50], R12 ;  /* 0x0000500c030075a7 */ /* 0x0022a400080011ff */
[----:B--2---:R-:W-:Y:S05]  /*87b0*/  @!P0 NANOSLEEP.SYNCS 0x989680 ;  /* 0x009896800000895d */ /* 0x004fea0003900000 */
[----:B------:R-:W2:Y:S02]  /*87c0*/  @!P0 SYNCS.PHASECHK.TRANS64 P0, [R3+URZ+0x50], R12 ;  /* 0x0000500c030085a7 */ /* 0x000ea400080010ff */
[----:B--2---:R-:W-:Y:S05]  /*87d0*/  @!P0 BRA `(.L_x_157) ;  /* 0xfffffffc00f08947 */ /* 0x004fea000383ffff */
[----:B------:R-:W-:Y:S05]  /*87e0*/  BRA `(.L_x_158) ;  /* 0xffffffbc00287947 */ /* 0x000fea000383ffff */
.L_x_74:
[----:B-1----:R-:W-:Y:S07]  /*87f0*/  MOV R3, UR7 ;  /* 0x0000000700037c02 */ /* 0x002fee0008000f00 */
.L_x_159:
[----:B-1----:R1:W2:Y:S02]  /*8800*/  SYNCS.PHASECHK.TRANS64.TRYWAIT P0, [R3+URZ+0x58], R12 ;  /* 0x0000580c030075a7 */ /* 0x0022a400080011ff */
[----:B--2---:R-:W-:Y:S05]  /*8810*/  @!P0 NANOSLEEP.SYNCS 0x989680 ;  /* 0x009896800000895d */ /* 0x004fea0003900000 */
[----:B------:R-:W2:Y:S02]  /*8820*/  @!P0 SYNCS.PHASECHK.TRANS64 P0, [R3+URZ+0x58], R12 ;  /* 0x0000580c030085a7 */ /* 0x000ea400080010ff */
[----:B--2---:R-:W-:Y:S05]  /*8830*/  @!P0 BRA `(.L_x_159) ;  /* 0xfffffffc00f08947 */ /* 0x004fea000383ffff */
[----:B------:R-:W-:Y:S05]  /*8840*/  BRA `(.L_x_160) ;  /* 0xffffffbc00647947 */ /* 0x000fea000383ffff */
.L_x_75:
[----:B-1----:R-:W-:Y:S07]  /*8850*/  MOV R3, UR7 ;  /* 0x0000000700037c02 */ /* 0x002fee0008000f00 */
.L_x_161:
[----:B-1----:R1:W2:Y:S02]  /*8860*/  SYNCS.PHASECHK.TRANS64.TRYWAIT P0, [R3+URZ+0x60], R12 ;  /* 0x0000600c030075a7 */ /* 0x0022a400080011ff */
[----:B--2---:R-:W-:Y:S05]  /*8870*/  @!P0 NANOSLEEP.SYNCS 0x989680 ;  /* 0x009896800000895d */ /* 0x004fea0003900000 */
[----:B------:R-:W2:Y:S02]  /*8880*/  @!P0 SYNCS.PHASECHK.TRANS64 P0, [R3+URZ+0x60], R12 ;  /* 0x0000600c030085a7 */ /* 0x000ea400080010ff */
[----:B--2---:R-:W-:Y:S05]  /*8890*/  @!P0 BRA `(.L_x_161) ;  /* 0xfffffffc00f08947 */ /* 0x004fea000383ffff */
[----:B------:R-:W-:Y:S05]  /*88a0*/  BRA `(.L_x_162) ;  /* 0xffffffbc00ac7947 */ /* 0x000fea000383ffff */
.L_x_76:
[----:B------:R-:W-:Y:S07]  /*88b0*/  MOV R3, UR7 ;  /* 0x0000000700037c02 */ /* 0x000fee0008000f00 */
.L_x_163:
[----:B-1----:R1:W2:Y:S02]  /*88c0*/  SYNCS.PHASECHK.TRANS64.TRYWAIT P0, [R3+URZ+0x68], R12 ;  /* 0x0000680c030075a7 */ /* 0x0022a400080011ff */
[----:B--2---:R-:W-:Y:S05]  /*88d0*/  @!P0 NANOSLEEP.SYNCS 0x989680 ;  /* 0x009896800000895d */ /* 0x004fea0003900000 */
[----:B------:R-:W2:Y:S02]  /*88e0*/  @!P0 SYNCS.PHASECHK.TRANS64 P0, [R3+URZ+0x68], R12 ;  /* 0x0000680c030085a7 */ /* 0x000ea400080010ff */
[----:B--2---:R-:W-:Y:S05]  /*88f0*/  @!P0 BRA `(.L_x_163) ;  /* 0xfffffffc00f08947 */ /* 0x004fea000383ffff */
[----:B------:R-:W-:Y:S05]  /*8900*/  BRA `(.L_x_164) ;  /* 0xffffffc000347947 */ /* 0x000fea000383ffff */
.L_x_78:
[----:B------:R-:W-:-:S07]  /*8910*/  MOV R0, UR7 ;  /* 0x0000000700007c02 */ /* 0x000fce0008000f00 */
.L_x_165:
[----:B-1----:R1:W3:Y:S02]  /*8920*/  SYNCS.PHASECHK.TRANS64.TRYWAIT P0, [R0+URZ+0x50], R3 ;  /* 0x00005003000075a7 */ /* 0x0022e400080011ff */
[----:B---3--:R-:W-:Y:S05]  /*8930*/  @!P0 NANOSLEEP.SYNCS 0x989680 ;  /* 0x009896800000895d */ /* 0x008fea0003900000 */
[----:B------:R-:W3:Y:S02]  /*8940*/  @!P0 SYNCS.PHASECHK.TRANS64 P0, [R0+URZ+0x50], R3 ;  /* 0x00005003000085a7 */ /* 0x000ee400080010ff */
[----:B---3--:R-:W-:Y:S05]  /*8950*/  @!P0 BRA `(.L_x_165) ;  /* 0xfffffffc00f08947 */ /* 0x008fea000383ffff */
[----:B------:R-:W-:Y:S05]  /*8960*/  BRA `(.L_x_166) ;  /* 0xffffffc000a47947 */ /* 0x000fea000383ffff */
.L_x_79:
[----:B-1----:R-:W-:-:S07]  /*8970*/  MOV R0, UR7 ;  /* 0x0000000700007c02 */ /* 0x002fce0008000f00 */
.L_x_167:
[----:B-1----:R1:W3:Y:S02]  /*8980*/  SYNCS.PHASECHK.TRANS64.TRYWAIT P0, [R0+URZ+0x58], R3 ;  /* 0x00005803000075a7 */ /* 0x0022e400080011ff */
[----:B---3--:R-:W-:Y:S05]  /*8990*/  @!P0 NANOSLEEP.SYNCS 0x989680 ;  /* 0x009896800000895d */ /* 0x008fea0003900000 */
[----:B------:R-:W3:Y:S02]  /*89a0*/  @!P0 SYNCS.PHASECHK.TRANS64 P0, [R0+URZ+0x58], R3 ;  /* 0x00005803000085a7 */ /* 0x000ee400080010ff */
[----:B---3--:R-:W-:Y:S05]  /*89b0*/  @!P0 BRA `(.L_x_167) ;  /* 0xfffffffc00f08947 */ /* 0x008fea000383ffff */
[----:B------:R-:W-:Y:S05]  /*89c0*/  BRA `(.L_x_168) ;  /* 0xffffffc000947947 */ /* 0x000fea000383ffff */
.L_x_80:
[----:B-1----:R-:W-:-:S07]  /*89d0*/  MOV R0, UR7 ;  /* 0x0000000700007c02 */ /* 0x002fce0008000f00 */
.L_x_169:
[----:B-1----:R1:W3:Y:S02]  /*89e0*/  SYNCS.PHASECHK.TRANS64.TRYWAIT P0, [R0+URZ+0x60], R3 ;  /* 0x00006003000075a7 */ /* 0x0022e400080011ff */
[----:B---3--:R-:W-:Y:S05]  /*89f0*/  @!P0 NANOSLEEP.SYNCS 0x989680 ;  /* 0x009896800000895d */ /* 0x008fea0003900000 */
[----:B------:R-:W3:Y:S02]  /*8a00*/  @!P0 SYNCS.PHASECHK.TRANS64 P0, [R0+URZ+0x60], R3 ;  /* 0x00006003000085a7 */ /* 0x000ee400080010ff */
[----:B---3--:R-:W-:Y:S05]  /*8a10*/  @!P0 BRA `(.L_x_169) ;  /* 0xfffffffc00f08947 */ /* 0x008fea000383ffff */
[----:B------:R-:W-:Y:S05]  /*8a20*/  BRA `(.L_x_170) ;  /* 0xffffffc000847947 */ /* 0x000fea000383ffff */
.L_x_82:
[----:B--2---:R2:W4:Y:S02]  /*8a30*/  SYNCS.PHASECHK.TRANS64.TRYWAIT P0, [R0+URZ+0x80], R3 ;  /* 0x00008003000075a7 */ /* 0x00452400080011ff */
[----:B----4-:R-:W-:Y:S05]  /*8a40*/  @!P0 NANOSLEEP.SYNCS 0x989680 ;  /* 0x009896800000895d */ /* 0x010fea0003900000 */
[----:B------:R-:W4:Y:S02]  /*8a50*/  @!P0 SYNCS.PHASECHK.TRANS64 P0, [R0+URZ+0x80], R3 ;  /* 0x00008003000085a7 */ /* 0x000f2400080010ff */
[----:B----4-:R-:W-:Y:S05]  /*8a60*/  @!P0 BRA `(.L_x_82) ;  /* 0xfffffffc00f08947 */ /* 0x010fea000383ffff */
[----:B------:R-:W-:Y:S05]  /*8a70*/  BRA `(.L_x_171) ;  /* 0xffffffc400587947 */ /* 0x000fea000383ffff */
.L_x_93:
[----:B-1----:R-:W-:Y:S04]  /*8a80*/  MOV R2, UR48 ;  /* 0x0000003000027c02 */ /* 0x002fe80008000f00 */
[----:B------:R1:W3:Y:S03]  /*8a90*/  SYNCS.PHASECHK.TRANS64.TRYWAIT P1, [R2+URZ+0x30], R3 ;  /* 0x00003003020075a7 */ /* 0x0002e600080211ff */
[----:B---3--:R-:W-:Y:S05]  /*8aa0*/  @!P1 NANOSLEEP.SYNCS 0x989680 ;  /* 0x009896800000995d */ /* 0x008fea0003900000 */
[----:B------:R-:W3:Y:S02]  /*8ab0*/  @!P1 SYNCS.PHASECHK.TRANS64 P1, [R2+URZ+0x30], R3 ;  /* 0x00003003020095a7 */ /* 0x000ee400080210ff */
[----:B---3--:R-:W-:Y:S05]  /*8ac0*/  @!P1 BRA `(.L_x_93) ;  /* 0xfffffffc00ec9947 */ /* 0x008fea000383ffff */
[----:B------:R-:W-:Y:S05]  /*8ad0*/  BRA `(.L_x_92) ;  /* 0xffffffd000647947 */ /* 0x000fea000383ffff */
.L_x_95:
[----:B-1----:R1:W4:Y:S02]  /*8ae0*/  SYNCS.PHASECHK.TRANS64.TRYWAIT P0, [R79+URZ+0xa0], R0 ;  /* 0x0000a0004f0075a7 */ /* 0x00232400080011ff */
[----:B----4-:R-:W-:Y:S05]  /*8af0*/  @!P0 NANOSLEEP.SYNCS 0x989680 ;  /* 0x009896800000895d */ /* 0x010fea0003900000 */
[----:B------:R-:W4:Y:S02]  /*8b00*/  @!P0 SYNCS.PHASECHK.TRANS64 P0, [R79+URZ+0xa0], R0 ;  /* 0x0000a0004f0085a7 */ /* 0x000f2400080010ff */
[----:B----4-:R-:W-:Y:S05]  /*8b10*/  @!P0 BRA `(.L_x_95) ;  /* 0xfffffffc00f08947 */ /* 0x010fea000383ffff */
[----:B------:R-:W-:Y:S05]  /*8b20*/  BRA `(.L_x_94) ;  /* 0xffffffd000887947 */ /* 0x000fea000383ffff */
.L_x_104:
[----:B--2---:R2:W4:Y:S02]  /*8b30*/  SYNCS.PHASECHK.TRANS64.TRYWAIT P0, [R3+URZ+0x30], R0 ;  /* 0x00003000030075a7 */ /* 0x00452400080011ff */
[----:B----4-:R-:W-:Y:S05]  /*8b40*/  @!P0 NANOSLEEP.SYNCS 0x989680 ;  /* 0x009896800000895d */ /* 0x010fea0003900000 */
[----:B------:R-:W4:Y:S02]  /*8b50*/  @!P0 SYNCS.PHASECHK.TRANS64 P0, [R3+URZ+0x30], R0 ;  /* 0x00003000030085a7 */ /* 0x000f2400080010ff */
[----:B----4-:R-:W-:Y:S05]  /*8b60*/  @!P0 BRA `(.L_x_104) ;  /* 0xfffffffc00f08947 */ /* 0x010fea000383ffff */
[----:B------:R-:W-:Y:S05]  /*8b70*/  BRA `(.L_x_103) ;  /* 0xffffffd800747947 */ /* 0x000fea000383ffff */
.L_x_112:
[----:B--2---:R2:W4:Y:S02]  /*8b80*/  SYNCS.PHASECHK.TRANS64.TRYWAIT P0, [R83+URZ+0x30], R4 ;  /* 0x00003004530075a7 */ /* 0x00452400080011ff */
[----:B----4-:R-:W-:Y:S05]  /*8b90*/  @!P0 NANOSLEEP.SYNCS 0x989680 ;  /* 0x009896800000895d */ /* 0x010fea0003900000 */
[----:B------:R-:W4:Y:S02]  /*8ba0*/  @!P0 SYNCS.PHASECHK.TRANS64 P0, [R83+URZ+0x30], R4 ;  /* 0x00003004530085a7 */ /* 0x000f2400080010ff */
[----:B----4-:R-:W-:Y:S05]  /*8bb0*/  @!P0 BRA `(.L_x_112) ;  /* 0xfffffffc00f08947 */ /* 0x010fea000383ffff */
[----:B------:R-:W-:Y:S05]  /*8bc0*/  BRA `(.L_x_111) ;  /* 0xffffffe000807947 */ /* 0x000fea000383ffff */
.L_x_120:
[----:B--2---:R2:W4:Y:S02]  /*8bd0*/  SYNCS.PHASECHK.TRANS64.TRYWAIT P0, [R88+URZ+0x30], R3 ;  /* 0x00003003580075a7 */ /* 0x00452400080011ff */
[----:B----4-:R-:W-:Y:S05]  /*8be0*/  @!P0 NANOSLEEP.SYNCS 0x989680 ;  /* 0x009896800000895d */ /* 0x010fea0003900000 */
[----:B------:R-:W4:Y:S02]  /*8bf0*/  @!P0 SYNCS.PHASECHK.TRANS64 P0, [R88+URZ+0x30], R3 ;  /* 0x00003003580085a7 */ /* 0x000f2400080010ff */
[----:B----4-:R-:W-:Y:S05]  /*8c00*/  @!P0 BRA `(.L_x_120) ;  /* 0xfffffffc00f08947 */ /* 0x010fea000383ffff */
[----:B------:R-:W-:Y:S05]  /*8c10*/  BRA `(.L_x_119) ;  /* 0xffffffe8008c7947 */ /* 0x000fea000383ffff */
        .weak           $__internal_0_$__cuda_sm10x_tcgen05_guardrail_trap_col_being_dealloced_not_returned_by_alloc
        .type           $__internal_0_$__cuda_sm10x_tcgen05_guardrail_trap_col_being_dealloced_not_returned_by_alloc,@function
        .size           $__internal_0_$__cuda_sm10x_tcgen05_guardrail_trap_col_being_dealloced_not_returned_by_alloc,($__internal_1_$__cuda_sm10x_tcgen05_guardrail_trap_phase_invalid_during_alloc - $__internal_0_$__cuda_sm10x_tcgen05_guardrail_trap_col_being_dealloced_not_returned_by_alloc)
$__internal_0_$__cuda_sm10x_tcgen05_guardrail_trap_col_being_dealloced_not_returned_by_alloc:
[----:B------:R-:W-:Y:S05]  /*8c20*/  BPT.TRAP 0x1 ;  /* 0x000000040000795c */ /* 0x000fea0000300000 */
[----:B------:R-:W-:-:S04]  /*8c30*/  HFMA2 R3, -RZ, RZ, 0, 0 ;  /* 0x00000000ff037431 */ /* 0x000fc800000001ff */
[----:B------:R-:W-:Y:S05]  /*8c40*/  RET.REL.NODEC R2 `(_ZN7cutlass13device_kernelINS_4gemm6kernel13GemmUniversalIN4cute5tupleIJiiiiEEENS1_10collective13CollectiveMmaINS1_35MainloopSm100TmaUmmaWarpSpecializedILi3ELi2ELi4ENS5_IJNS4_1CILi1EEESB_SB_EEEEENS5_IJNSA_ILi64EEENSA_ILi128EEESF_EEENS_6half_tENS5_IJlSB_lEEESH_SI_NS4_8TiledMMAINS4_8MMA_AtomIJNS4_20SM100_MMA_F16BF16_SSISH_SH_fLi64ELi128ELNS4_4UMMA5MajorE0ELSN_0ELNSM_7ScaleInE0ELSO_0EEEEEENS4_6LayoutISC_NS5_IJNSA_ILi0EEESS_SS_EEEEENS5_IJNS4_10UnderscoreESV_SV_EEEEENS4_13SM90_TMA_LOADENS4_14ComposedLayoutINS4_7SwizzleILi3ELi4ELi3EEENS4_18smem_ptr_flag_bitsILi16EEENSR_INS5_IJNSA_ILi8EEESE_EEENS5_IJSE_SB_EEEEEEEvNS4_8identityESY_S18_vS19_EENS_8epilogue10collective18CollectiveEpilogueINS1B_23Sm100TmaWarpSpecializedILi4ELi2ELi16ELb1ELb0EEEJSG_NS5_IJNSR_ISE_SB_EENSR_INSA_ILi32EEESB_EEEEESH_SI_SH_SI_NS1B_6fusion15FusionCallbacksIS1F_NS1K_17LinearCombinationISH_fSH_fLNS_15FloatRoundStyleE2EEESG_S1J_JEEENS4_5SM1004TMEM4LOAD26SM100_TMEM_LOAD_16dp256b4xESY_NSZ_INS10_ILi2ELi4ELi3EEES13_NSR_INS5_IJS14_S1H_EEENS5_IJS1H_SB_EEEEEEENS4_17SM75_U32x4_LDSM_NENS4_14SM90_TMA_STOREES1Y_NS4_17SM90_U32x4_STSM_NENS4_39AutoVectorizingCopyWithAssumedAlignmentILi128EEEEEEvvEEEEvNT_6ParamsE) ;  /* 0xffffff7002ec7950 */ /* 0x000fea0003c3ffff */
        .weak           $__internal_1_$__cuda_sm10x_tcgen05_guardrail_trap_phase_invalid_during_alloc
        .type           $__internal_1_$__cuda_sm10x_tcgen05_guardrail_trap_phase_invalid_during_alloc,@function
        .size           $__internal_1_$__cuda_sm10x_tcgen05_guardrail_trap_phase_invalid_during_alloc,($__internal_2_$__cuda_sm10x_tcgen05_guardrail_trap_unallocated_columns_being_dealloced - $__internal_1_$__cuda_sm10x_tcgen05_guardrail_trap_phase_invalid_during_alloc)
$__internal_1_$__cuda_sm10x_tcgen05_guardrail_trap_phase_invalid_during_alloc:
[----:B------:R-:W-:Y:S05]  /*8c50*/  BPT.TRAP 0x1 ;  /* 0x000000040000795c */ /* 0x000fea0000300000 */
[----:B------:R-:W-:-:S04]  /*8c60*/  MOV R3, 0x0 ;  /* 0x0000000000037802 */ /* 0x000fc80000000f00 */
[----:B------:R-:W-:Y:S05]  /*8c70*/  RET.REL.NODEC R2 `(_ZN7cutlass13device_kernelINS_4gemm6kernel13GemmUniversalIN4cute5tupleIJiiiiEEENS1_10collective13CollectiveMmaINS1_35MainloopSm100TmaUmmaWarpSpecializedILi3ELi2ELi4ENS5_IJNS4_1CILi1EEESB_SB_EEEEENS5_IJNSA_ILi64EEENSA_ILi128EEESF_EEENS_6half_tENS5_IJlSB_lEEESH_SI_NS4_8TiledMMAINS4_8MMA_AtomIJNS4_20SM100_MMA_F16BF16_SSISH_SH_fLi64ELi128ELNS4_4UMMA5MajorE0ELSN_0ELNSM_7ScaleInE0ELSO_0EEEEEENS4_6LayoutISC_NS5_IJNSA_ILi0EEESS_SS_EEEEENS5_IJNS4_10UnderscoreESV_SV_EEEEENS4_13SM90_TMA_LOADENS4_14ComposedLayoutINS4_7SwizzleILi3ELi4ELi3EEENS4_18smem_ptr_flag_bitsILi16EEENSR_INS5_IJNSA_ILi8EEESE_EEENS5_IJSE_SB_EEEEEEEvNS4_8identityESY_S18_vS19_EENS_8epilogue10collective18CollectiveEpilogueINS1B_23Sm100TmaWarpSpecializedILi4ELi2ELi16ELb1ELb0EEEJSG_NS5_IJNSR_ISE_SB_EENSR_INSA_ILi32EEESB_EEEEESH_SI_SH_SI_NS1B_6fusion15FusionCallbacksIS1F_NS1K_17LinearCombinationISH_fSH_fLNS_15FloatRoundStyleE2EEESG_S1J_JEEENS4_5SM1004TMEM4LOAD26SM100_TMEM_LOAD_16dp256b4xESY_NSZ_INS10_ILi2ELi4ELi3EEES13_NSR_INS5_IJS14_S1H_EEENS5_IJS1H_SB_EEEEEEENS4_17SM75_U32x4_LDSM_NENS4_14SM90_TMA_STOREES1Y_NS4_17SM90_U32x4_STSM_NENS4_39AutoVectorizingCopyWithAssumedAlignmentILi128EEEEEEvvEEEEvNT_6ParamsE) ;  /* 0xffffff7002e07950 */ /* 0x000fea0003c3ffff */
        .weak           $__internal_2_$__cuda_sm10x_tcgen05_guardrail_trap_unallocated_columns_being_dealloced
        .type           $__internal_2_$__cuda_sm10x_tcgen05_guardrail_trap_unallocated_columns_being_dealloced,@function
        .size           $__internal_2_$__cuda_sm10x_tcgen05_guardrail_trap_unallocated_columns_being_dealloced,(.L_x_173 - $__internal_2_$__cuda_sm10x_tcgen05_guardrail_trap_unallocated_columns_being_dealloced)
$__internal_2_$__cuda_sm10x_tcgen05_guardrail_trap_unallocated_columns_being_dealloced:
[----:B------:R-:W-:Y:S05]  /*8c80*/  BPT.TRAP 0x1 ;  /* 0x000000040000795c */ /* 0x000fea0000300000 */
[----:B------:R-:W-:-:S04]  /*8c90*/  HFMA2 R3, -RZ, RZ, 0, 0 ;  /* 0x00000000ff037431 */ /* 0x000fc800000001ff */
[----:B------:R-:W-:Y:S05]  /*8ca0*/  RET.REL.NODEC R2 `(_ZN7cutlass13device_kernelINS_4gemm6kernel13GemmUniversalIN4cute5tupleIJiiiiEEENS1_10collective13CollectiveMmaINS1_35MainloopSm100TmaUmmaWarpSpecializedILi3ELi2ELi4ENS5_IJNS4_1CILi1EEESB_SB_EEEEENS5_IJNSA_ILi64EEENSA_ILi128EEESF_EEENS_6half_tENS5_IJlSB_lEEESH_SI_NS4_8TiledMMAINS4_8MMA_AtomIJNS4_20SM100_MMA_F16BF16_SSISH_SH_fLi64ELi128ELNS4_4UMMA5MajorE0ELSN_0ELNSM_7ScaleInE0ELSO_0EEEEEENS4_6LayoutISC_NS5_IJNSA_ILi0EEESS_SS_EEEEENS5_IJNS4_10UnderscoreESV_SV_EEEEENS4_13SM90_TMA_LOADENS4_14ComposedLayoutINS4_7SwizzleILi3ELi4ELi3EEENS4_18smem_ptr_flag_bitsILi16EEENSR_INS5_IJNSA_ILi8EEESE_EEENS5_IJSE_SB_EEEEEEEvNS4_8identityESY_S18_vS19_EENS_8epilogue10collective18CollectiveEpilogueINS1B_23Sm100TmaWarpSpecializedILi4ELi2ELi16ELb1ELb0EEEJSG_NS5_IJNSR_ISE_SB_EENSR_INSA_ILi32EEESB_EEEEESH_SI_SH_SI_NS1B_6fusion15FusionCallbacksIS1F_NS1K_17LinearCombinationISH_fSH_fLNS_15FloatRoundStyleE2EEESG_S1J_JEEENS4_5SM1004TMEM4LOAD26SM100_TMEM_LOAD_16dp256b4xESY_NSZ_INS10_ILi2ELi4ELi3EEES13_NSR_INS5_IJS14_S1H_EEENS5_IJS1H_SB_EEEEEEENS4_17SM75_U32x4_LDSM_NENS4_14SM90_TMA_STOREES1Y_NS4_17SM90_U32x4_STSM_NENS4_39AutoVectorizingCopyWithAssumedAlignmentILi128EEEEEEvvEEEEvNT_6ParamsE) ;  /* 0xffffff7002d47950 */ /* 0x000fea0003c3ffff */
.L_x_172:
[----:B------:R-:W-:-:S00]  /*8cb0*/  BRA `(.L_x_172) ;  /* 0xfffffffc00fc7947 */ /* 0x000fc0000383ffff */
[----:B------:R-:W-:-:S00]  /*8cc0*/  NOP ;  /* 0x0000000000007918 */ /* 0x000fc00000000000 */
        /* <DEDUP_REMOVED lines=11> */
.L_x_173:


//--------------------- .nv.global.init           --------------------------
	.section	.nv.global.init,"aw",@progbits
.nv.global.init:
	.type		$str$27,@object
	.size		$str$27,($str$28 - $str$27)
$str$27:
        /*0000*/ 	.byte	0x28, 0x61, 0x64, 0x64, 0x72, 0x65, 0x73, 0x73, 0x20, 0x26, 0x20, 0x6d, 0x61, 0x73, 0x6b, 0x29
        /*0010*/ 	.byte	0x20, 0x3d, 0x3d, 0x20, 0x30, 0x00
	.type		$str$28,@object
	.size		$str$28,($str$26 - $str$28)
$str$28:
        /*0016*/ 	.byte	0x2f, 0x74, 0x6d, 0x70, 0x2f, 0x63, 0x75, 0x74, 0x6c, 0x61, 0x73, 0x73, 0x5f, 0x73, 0x77, 0x65
        /*0026*/ 	.byte	0x65, 0x70, 0x5f, 0x73, 0x72, 0x63, 0x2f, 0x69, 0x6e, 0x63, 0x6c, 0x75, 0x64, 0x65, 0x2f, 0x63
        /*0036*/ 	.byte	0x75, 0x74, 0x65, 0x2f, 0x70, 0x6f, 0x69, 0x6e, 0x74, 0x65, 0x72, 0x5f, 0x66, 0x6c, 0x61, 0x67
        /*0046*/ 	.byte	0x67, 0x65, 0x64, 0x2e, 0x68, 0x70, 0x70, 0x00
	.type		$str$26,@object
	.size		$str$26,($str$25 - $str$26)
$str$26:
        /*004e*/ 	.byte	0x2f, 0x74, 0x6d, 0x70, 0x2f, 0x63, 0x75, 0x74, 0x6c, 0x61, 0x73, 0x73, 0x5f, 0x73, 0x77, 0x65
        /*005e*/ 	.byte	0x65, 0x70, 0x5f, 0x73, 0x72, 0x63, 0x2f, 0x69, 0x6e, 0x63, 0x6c, 0x75, 0x64, 0x65, 0x2f, 0x63
        /*006e*/ 	.byte	0x75, 0x74, 0x65, 0x2f, 0x61, 0x74, 0x6f, 0x6d, 0x2f, 0x63, 0x6f, 0x70, 0x79, 0x5f, 0x74, 0x72
        /*007e*/ 	.byte	0x61, 0x69, 0x74, 0x73, 0x5f, 0x73, 0x6d, 0x31, 0x30, 0x30, 0x2e, 0x68, 0x70, 0x70, 0x00
	.type		$str$25,@object
	.size		$str$25,(__unnamed_1 - $str$25)
$str$25:
        /*008d*/ 	.byte	0x28, 0x28, 0x75, 0x69, 0x6e, 0x74, 0x33, 0x32, 0x5f, 0x74, 0x28, 0x74, 0x68, 0x72, 0x65, 0x61
        /*009d*/ 	.byte	0x64, 0x49, 0x64, 0x78, 0x2e, 0x78, 0x29, 0x20, 0x2f, 0x20, 0x33, 0x32, 0x29, 0x20, 0x25, 0x20
        /*00ad*/ 	.byte	0x34, 0x29, 0x20, 0x3d, 0x3d, 0x20, 0x28, 0x28, 0x28, 0x74, 0x6d, 0x65, 0x6d, 0x5f, 0x61, 0x64
        /*00bd*/ 	.byte	0x64, 0x72, 0x20, 0x3e, 0x3e, 0x20, 0x31, 0x36, 0x29, 0x20, 0x2f, 0x20, 0x33, 0x32, 0x29, 0x20
        /*00cd*/ 	.byte	0x25, 0x20, 0x34, 0x29, 0x00
	.type		__unnamed_1,@object
	.size		__unnamed_1,(__unnamed_2 - __unnamed_1)
__unnamed_1:
        /*00d2*/ 	.byte	0x61, 0x75, 0x74, 0x6f, 0x20, 0x63, 0x75, 0x74, 0x65, 0x3a, 0x3a, 0x61, 0x73, 0x5f, 0x70, 0x6f
        /* <DEDUP_REMOVED lines=24> */
        /*0262*/ 	.byte	0x3e, 0x3e, 0x3e, 0x5d, 0x00
	.type		__unnamed_2,@object
	.size		__unnamed_2,(.L_2 - __unnamed_2)
__unnamed_2:
        /* <DEDUP_REMOVED lines=46> */
.L_2:


//--------------------- .nv.shared._ZN7cutlass13device_kernelINS_4gemm6kernel13GemmUniversalIN4cute5tupleIJiiiiEEENS1_10collective13CollectiveMmaINS1_35MainloopSm100TmaUmmaWarpSpecializedILi3ELi2ELi4ENS5_IJNS4_1CILi1EEESB_SB_EEEEENS5_IJNSA_ILi64EEENSA_ILi128EEESF_EEENS_6half_tENS5_IJlSB_lEEESH_SI_NS4_8TiledMMAINS4_8MMA_AtomIJNS4_20SM100_MMA_F16BF16_SSISH_SH_fLi64ELi128ELNS4_4UMMA5MajorE0ELSN_0ELNSM_7ScaleInE0ELSO_0EEEEEENS4_6LayoutISC_NS5_IJNSA_ILi0EEESS_SS_EEEEENS5_IJNS4_10UnderscoreESV_SV_EEEEENS4_13SM90_TMA_LOADENS4_14ComposedLayoutINS4_7SwizzleILi3ELi4ELi3EEENS4_18smem_ptr_flag_bitsILi16EEENSR_INS5_IJNSA_ILi8EEESE_EEENS5_IJSE_SB_EEEEEEEvNS4_8identityESY_S18_vS19_EENS_8epilogue10collective18CollectiveEpilogueINS1B_23Sm100TmaWarpSpecializedILi4ELi2ELi16ELb1ELb0EEEJSG_NS5_IJNSR_ISE_SB_EENSR_INSA_ILi32EEESB_EEEEESH_SI_SH_SI_NS1B_6fusion15FusionCallbacksIS1F_NS1K_17LinearCombinationISH_fSH_fLNS_15FloatRoundStyleE2EEESG_S1J_JEEENS4_5SM1004TMEM4LOAD26SM100_TMEM_LOAD_16dp256b4xESY_NSZ_INS10_ILi2ELi4ELi3EEES13_NSR_INS5_IJS14_S1H_EEENS5_IJS1H_SB_EEEEEEENS4_17SM75_U32x4_LDSM_NENS4_14SM90_TMA_STOREES1Y_NS4_17SM90_U32x4_STSM_NENS4_39AutoVectorizingCopyWithAssumedAlignmentILi128EEEEEEvvEEEEvNT_6ParamsE --------------------------
	.section	.nv.shared._ZN7cutlass13device_kernelINS_4gemm6kernel13GemmUniversalIN4cute5tupleIJiiiiEEENS1_10collective13CollectiveMmaINS1_35MainloopSm100TmaUmmaWarpSpecializedILi3ELi2ELi4ENS5_IJNS4_1CILi1EEESB_SB_EEEEENS5_IJNSA_ILi64EEENSA_ILi128EEESF_EEENS_6half_tENS5_IJlSB_lEEESH_SI_NS4_8TiledMMAINS4_8MMA_AtomIJNS4_20SM100_MMA_F16BF16_SSISH_SH_fLi64ELi128ELNS4_4UMMA5MajorE0ELSN_0ELNSM_7ScaleInE0ELSO_0EEEEEENS4_6LayoutISC_NS5_IJNSA_ILi0EEESS_SS_EEEEENS5_IJNS4_10UnderscoreESV_SV_EEEEENS4_13SM90_TMA_LOADENS4_14ComposedLayoutINS4_7SwizzleILi3ELi4ELi3EEENS4_18smem_ptr_flag_bitsILi16EEENSR_INS5_IJNSA_ILi8EEESE_EEENS5_IJSE_SB_EEEEEEEvNS4_8identityESY_S18_vS19_EENS_8epilogue10collective18CollectiveEpilogueINS1B_23Sm100TmaWarpSpecializedILi4ELi2ELi16ELb1ELb0EEEJSG_NS5_IJNSR_ISE_SB_EENSR_INSA_ILi32EEESB_EEEEESH_SI_SH_SI_NS1B_6fusion15FusionCallbacksIS1F_NS1K_17LinearCombinationISH_fSH_fLNS_15FloatRoundStyleE2EEESG_S1J_JEEENS4_5SM1004TMEM4LOAD26SM100_TMEM_LOAD_16dp256b4xESY_NSZ_INS10_ILi2ELi4ELi3EEES13_NSR_INS5_IJS14_S1H_EEENS5_IJS1H_SB_EEEEEEENS4_17SM75_U32x4_LDSM_NENS4_14SM90_TMA_STOREES1Y_NS4_17SM90_U32x4_STSM_NENS4_39AutoVectorizingCopyWithAssumedAlignmentILi128EEEEEEvvEEEEvNT_6ParamsE,"aw",@nobits
	.sectionflags	@""
	.align	16
	.zero		1024


//--------------------- .nv.shared.reserved.0     --------------------------
	.section	.nv.shared.reserved.0,"aw",@nobits
	.weak		__nv_reservedSMEM_offset_0_alias
	.size		__nv_reservedSMEM_offset_0_alias, 0, 64
	.other		__nv_reservedSMEM_offset_0_alias,@"STO_CUDA_RESERVED_SHARED STV_DEFAULT"
__nv_reservedSMEM_offset_0_alias:
	.zero		0
.nv.shared.reserved.0:
	.zero		64
	.weak		__nv_reservedSMEM_tcgen05_partition
	.type		__nv_reservedSMEM_tcgen05_partition,@object
	.size		__nv_reservedSMEM_tcgen05_partition,(.L_0 - __nv_reservedSMEM_tcgen05_partition)
__nv_reservedSMEM_tcgen05_partition:
	.zero		32
.L_0:


//--------------------- .nv.global                --------------------------
	.section	.nv.global,"aw",@nobits
.nv.global:
	.type		_ZN39_INTERNAL_8a517a7c_4_k_cu_b47520b4_61254cute1_E,@object
	.size		_ZN39_INTERNAL_8a517a7c_4_k_cu_b47520b4_61254cute1_E,(_ZN39_INTERNAL_8a517a7c_4_k_cu_b47520b4_61254cuda3std3__45__cpo6cbeginE - _ZN39_INTERNAL_8a517a7c_4_k_cu_b47520b4_61254cute1_E)
_ZN39_INTERNAL_8a517a7c_4_k_cu_b47520b4_61254cute1_E:
	.zero		1
	.type		_ZN39_INTERNAL_8a517a7c_4_k_cu_b47520b4_61254cuda3std3__45__cpo6cbeginE,@object
	.size		_ZN39_INTERNAL_8a517a7c_4_k_cu_b47520b4_61254cuda3std3__45__cpo6cbeginE,(_ZN39_INTERNAL_8a517a7c_4_k_cu_b47520b4_61254cuda3std3__48in_placeE - _ZN39_INTERNAL_8a517a7c_4_k_cu_b47520b4_61254cuda3std3__45__cpo6cbeginE)
_ZN39_INTERNAL_8a517a7c_4_k_cu_b47520b4_61254cuda3std3__45__cpo6cbeginE:
	.zero		1
	.type		_ZN39_INTERNAL_8a517a7c_4_k_cu_b47520b4_61254cuda3std3__48in_placeE,@object
	.size		_ZN39_INTERNAL_8a517a7c_4_k_cu_b47520b4_61254cuda3std3__48in_placeE,(_ZN39_INTERNAL_8a517a7c_4_k_cu_b47520b4_61254cuda3std6ranges3__45__cpo9iter_moveE - _ZN39_INTERNAL_8a517a7c_4_k_cu_b47520b4_61254cuda3std3__48in_placeE)
_ZN39_INTERNAL_8a517a7c_4_k_cu_b47520b4_61254cuda3std3__48in_placeE:
	.zero		1
	.type		_ZN39_INTERNAL_8a517a7c_4_k_cu_b47520b4_61254cuda3std6ranges3__45__cpo9iter_moveE,@object
	.size		_ZN39_INTERNAL_8a517a7c_4_k_cu_b47520b4_61254cuda3std6ranges3__45__cpo9iter_moveE,(_ZN39_INTERNAL_8a517a7c_4_k_cu_b47520b4_61254cuda3std3__45__cpo5beginE - _ZN39_INTERNAL_8a517a7c_4_k_cu_b47520b4_61254cuda3std6ranges3__45__cpo9iter_moveE)
_ZN39_INTERNAL_8a517a7c_4_k_cu_b47520b4_61254cuda3std6ranges3__45__cpo9iter_moveE:
	.zero		1
	.type		_ZN39_INTERNAL_8a517a7c_4_k_cu_b47520b4_61254cuda3std3__45__cpo5beginE,@object
	.size		_ZN39_INTERNAL_8a517a7c_4_k_cu_b47520b4_61254cuda3std3__45__cpo5beginE,(_ZN39_INTERNAL_8a517a7c_4_k_cu_b47520b4_61254cuda3std3__441_GLOBAL__N__8a517a7c_4_k_cu_b47520b4_61256ignoreE - _ZN39_INTERNAL_8a517a7c_4_k_cu_b47520b4_61254cuda3std3__45__cpo5beginE)
_ZN39_INTERNAL_8a517a7c_4_k_cu_b47520b4_61254cuda3std3__45__cpo5beginE:
	.zero		1
	.type		_ZN39_INTERNAL_8a517a7c_4_k_cu_b47520b4_61254cuda3std3__441_GLOBAL__N__8a517a7c_4_k_cu_b47520b4_61256ignoreE,@object
	.size		_ZN39_INTERNAL_8a517a7c_4_k_cu_b47520b4_61254cuda3std3__441_GLOBAL__N__8a517a7c_4_k_cu_b47520b4_61256ignoreE,(_ZN39_INTERNAL_8a517a7c_4_k_cu_b47520b4_61254cute7productE - _ZN39_INTERNAL_8a517a7c_4_k_cu_b47520b4_61254cuda3std3__441_GLOBAL__N__8a517a7c_4_k_cu_b47520b4_61256ignoreE)
_ZN39_INTERNAL_8a517a7c_4_k_cu_b47520b4_61254cuda3std3__441_GLOBAL__N__8a517a7c_4_k_cu_b47520b4_61256ignoreE:
	.zero		1
	.type		_ZN39_INTERNAL_8a517a7c_4_k_cu_b47520b4_61254cute7productE,@object
	.size		_ZN39_INTERNAL_8a517a7c_4_k_cu_b47520b4_61254cute7productE,(_ZN39_INTERNAL_8a517a7c_4_k_cu_b47520b4_61254cuda3std3__45__cpo3endE - _ZN39_INTERNAL_8a517a7c_4_k_cu_b47520b4_61254cute7productE)
_ZN39_INTERNAL_8a517a7c_4_k_cu_b47520b4_61254cute7productE:
	.zero		1
	.type		_ZN39_INTERNAL_8a517a7c_4_k_cu_b47520b4_61254cuda3std3__45__cpo3endE,@object
	.size		_ZN39_INTERNAL_8a517a7c_4_k_cu_b47520b4_61254cuda3std3__45__cpo3endE,(_ZN39_INTERNAL_8a517a7c_4_k_cu_b47520b4_61254cuda3std3__419piecewise_constructE - _ZN39_INTERNAL_8a517a7c_4_k_cu_b47520b4_61254cuda3std3__45__cpo3endE)
_ZN39_INTERNAL_8a517a7c_4_k_cu_b47520b4_61254cuda3std3__45__cpo3endE:
	.zero		1
	.type		_ZN39_INTERNAL_8a517a7c_4_k_cu_b47520b4_61254cuda3std3__419piecewise_constructE,@object
	.size		_ZN39_INTERNAL_8a517a7c_4_k_cu_b47520b4_61254cuda3std3__419piecewise_constructE,(_ZN39_INTERNAL_8a517a7c_4_k_cu_b47520b4_61254cuda3std3__45__cpo4cendE - _ZN39_INTERNAL_8a517a7c_4_k_cu_b47520b4_61254cuda3std3__419piecewise_constructE)
_ZN39_INTERNAL_8a517a7c_4_k_cu_b47520b4_61254cuda3std3__419piecewise_constructE:
	.zero		1
	.type		_ZN39_INTERNAL_8a517a7c_4_k_cu_b47520b4_61254cuda3std3__45__cpo4cendE,@object
	.size		_ZN39_INTERNAL_8a517a7c_4_k_cu_b47520b4_61254cuda3std3__45__cpo4cendE,(_ZN39_INTERNAL_8a517a7c_4_k_cu_b47520b4_61254cuda3std6ranges3__45__cpo4swapE - _ZN39_INTERNAL_8a517a7c_4_k_cu_b47520b4_61254cuda3std3__45__cpo4cendE)
_ZN39_INTERNAL_8a517a7c_4_k_cu_b47520b4_61254cuda3std3__45__cpo4cendE:
	.zero		1
	.type		_ZN39_INTERNAL_8a517a7c_4_k_cu_b47520b4_61254cuda3std6ranges3__45__cpo4swapE,@object
	.size		_ZN39_INTERNAL_8a517a7c_4_k_cu_b47520b4_61254cuda3std6ranges3__45__cpo4swapE,(.L_10 - _ZN39_INTERNAL_8a517a7c_4_k_cu_b47520b4_61254cuda3std6ranges3__45__cpo4swapE)
_ZN39_INTERNAL_8a517a7c_4_k_cu_b47520b4_61254cuda3std6ranges3__45__cpo4swapE:
	.zero		1
.L_10:


//--------------------- .nv.constant0._ZN7cutlass13device_kernelINS_4gemm6kernel13GemmUniversalIN4cute5tupleIJiiiiEEENS1_10collective13CollectiveMmaINS1_35MainloopSm100TmaUmmaWarpSpecializedILi3ELi2ELi4ENS5_IJNS4_1CILi1EEESB_SB_EEEEENS5_IJNSA_ILi64EEENSA_ILi128EEESF_EEENS_6half_tENS5_IJlSB_lEEESH_SI_NS4_8TiledMMAINS4_8MMA_AtomIJNS4_20SM100_MMA_F16BF16_SSISH_SH_fLi64ELi128ELNS4_4UMMA5MajorE0ELSN_0ELNSM_7ScaleInE0ELSO_0EEEEEENS4_6LayoutISC_NS5_IJNSA_ILi0EEESS_SS_EEEEENS5_IJNS4_10UnderscoreESV_SV_EEEEENS4_13SM90_TMA_LOADENS4_14ComposedLayoutINS4_7SwizzleILi3ELi4ELi3EEENS4_18smem_ptr_flag_bitsILi16EEENSR_INS5_IJNSA_ILi8EEESE_EEENS5_IJSE_SB_EEEEEEEvNS4_8identityESY_S18_vS19_EENS_8epilogue10collective18CollectiveEpilogueINS1B_23Sm100TmaWarpSpecializedILi4ELi2ELi16ELb1ELb0EEEJSG_NS5_IJNSR_ISE_SB_EENSR_INSA_ILi32EEESB_EEEEESH_SI_SH_SI_NS1B_6fusion15FusionCallbacksIS1F_NS1K_17LinearCombinationISH_fSH_fLNS_15FloatRoundStyleE2EEESG_S1J_JEEENS4_5SM1004TMEM4LOAD26SM100_TMEM_LOAD_16dp256b4xESY_NSZ_INS10_ILi2ELi4ELi3EEES13_NSR_INS5_IJS14_S1H_EEENS5_IJS1H_SB_EEEEEEENS4_17SM75_U32x4_LDSM_NENS4_14SM90_TMA_STOREES1Y_NS4_17SM90_U32x4_STSM_NENS4_39AutoVectorizingCopyWithAssumedAlignmentILi128EEEEEEvvEEEEvNT_6ParamsE --------------------------
	.section	.nv.constant0._ZN7cutlass13device_kernelINS_4gemm6kernel13GemmUniversalIN4cute5tupleIJiiiiEEENS1_10collective13CollectiveMmaINS1_35MainloopSm100TmaUmmaWarpSpecializedILi3ELi2ELi4ENS5_IJNS4_1CILi1EEESB_SB_EEEEENS5_IJNSA_ILi64EEENSA_ILi128EEESF_EEENS_6half_tENS5_IJlSB_lEEESH_SI_NS4_8TiledMMAINS4_8MMA_AtomIJNS4_20SM100_MMA_F16BF16_SSISH_SH_fLi64ELi128ELNS4_4UMMA5MajorE0ELSN_0ELNSM_7ScaleInE0ELSO_0EEEEEENS4_6LayoutISC_NS5_IJNSA_ILi0EEESS_SS_EEEEENS5_IJNS4_10UnderscoreESV_SV_EEEEENS4_13SM90_TMA_LOADENS4_14ComposedLayoutINS4_7SwizzleILi3ELi4ELi3EEENS4_18smem_ptr_flag_bitsILi16EEENSR_INS5_IJNSA_ILi8EEESE_EEENS5_IJSE_SB_EEEEEEEvNS4_8identityESY_S18_vS19_EENS_8epilogue10collective18CollectiveEpilogueINS1B_23Sm100TmaWarpSpecializedILi4ELi2ELi16ELb1ELb0EEEJSG_NS5_IJNSR_ISE_SB_EENSR_INSA_ILi32EEESB_EEEEESH_SI_SH_SI_NS1B_6fusion15FusionCallbacksIS1F_NS1K_17LinearCombinationISH_fSH_fLNS_15FloatRoundStyleE2EEESG_S1J_JEEENS4_5SM1004TMEM4LOAD26SM100_TMEM_LOAD_16dp256b4xESY_NSZ_INS10_ILi2ELi4ELi3EEES13_NSR_INS5_IJS14_S1H_EEENS5_IJS1H_SB_EEEEEEENS4_17SM75_U32x4_LDSM_NENS4_14SM90_TMA_STOREES1Y_NS4_17SM90_U32x4_STSM_NENS4_39AutoVectorizingCopyWithAssumedAlignmentILi128EEEEEEvvEEEEvNT_6ParamsE,"a",@progbits
	.sectionflags	@""
	.align	4
.nv.constant0._ZN7cutlass13device_kernelINS_4gemm6kernel13GemmUniversalIN4cute5tupleIJiiiiEEENS1_10collective13CollectiveMmaINS1_35MainloopSm100TmaUmmaWarpSpecializedILi3ELi2ELi4ENS5_IJNS4_1CILi1EEESB_SB_EEEEENS5_IJNSA_ILi64EEENSA_ILi128EEESF_EEENS_6half_tENS5_IJlSB_lEEESH_SI_NS4_8TiledMMAINS4_8MMA_AtomIJNS4_20SM100_MMA_F16BF16_SSISH_SH_fLi64ELi128ELNS4_4UMMA5MajorE0ELSN_0ELNSM_7ScaleInE0ELSO_0EEEEEENS4_6LayoutISC_NS5_IJNSA_ILi0EEESS_SS_EEEEENS5_IJNS4_10UnderscoreESV_SV_EEEEENS4_13SM90_TMA_LOADENS4_14ComposedLayoutINS4_7SwizzleILi3ELi4ELi3EEENS4_18smem_ptr_flag_bitsILi16EEENSR_INS5_IJNSA_ILi8EEESE_EEENS5_IJSE_SB_EEEEEEEvNS4_8identityESY_S18_vS19_EENS_8epilogue10collective18CollectiveEpilogueINS1B_23Sm100TmaWarpSpecializedILi4ELi2ELi16ELb1ELb0EEEJSG_NS5_IJNSR_ISE_SB_EENSR_INSA_ILi32EEESB_EEEEESH_SI_SH_SI_NS1B_6fusion15FusionCallbacksIS1F_NS1K_17LinearCombinationISH_fSH_fLNS_15FloatRoundStyleE2EEESG_S1J_JEEENS4_5SM1004TMEM4LOAD26SM100_TMEM_LOAD_16dp256b4xESY_NSZ_INS10_ILi2ELi4ELi3EEES13_NSR_INS5_IJS14_S1H_EEENS5_IJS1H_SB_EEEEEEENS4_17SM75_U32x4_LDSM_NENS4_14SM90_TMA_STOREES1Y_NS4_17SM90_U32x4_STSM_NENS4_39AutoVectorizingCopyWithAssumedAlignmentILi128EEEEEEvvEEEEvNT_6ParamsE:
	.zero		2944


//--------------------- SYMBOLS --------------------------

	.type		.nv.reservedSmem.offset0,@object
	.size		.nv.reservedSmem.offset0,0x4
	.type		.nv.reservedSmem.cap,@object
	.size		.nv.reservedSmem.cap,0x4
	.type		__assertfail,@function
